//
// Generated by NVIDIA NVVM Compiler
//
// Compiler Build ID: CL-36424714
// Cuda compilation tools, release 13.0, V13.0.88
// Based on NVVM 20.0.0
//

.version 9.0
.target sm_100
.address_size 64

	// .globl	linreg_batch_f32

.visible .entry linreg_batch_f32(
	.param .u64 .ptr .align 1 linreg_batch_f32_param_0,
	.param .u64 .ptr .align 1 linreg_batch_f32_param_1,
	.param .u64 .ptr .align 1 linreg_batch_f32_param_2,
	.param .u64 .ptr .align 1 linreg_batch_f32_param_3,
	.param .u64 .ptr .align 1 linreg_batch_f32_param_4,
	.param .u32 linreg_batch_f32_param_5,
	.param .u32 linreg_batch_f32_param_6,
	.param .u32 linreg_batch_f32_param_7,
	.param .u64 .ptr .align 1 linreg_batch_f32_param_8
)
{
	.reg .pred 	%p<33>;
	.reg .b32 	%r<143>;
	.reg .b32 	%f<48>;
	.reg .b64 	%rd<64>;
	.reg .b64 	%fd<248>;

	ld.param.u64 	%rd14, [linreg_batch_f32_param_0];
	ld.param.u64 	%rd10, [linreg_batch_f32_param_1];
	ld.param.u64 	%rd11, [linreg_batch_f32_param_2];
	ld.param.u64 	%rd12, [linreg_batch_f32_param_3];
	ld.param.u64 	%rd13, [linreg_batch_f32_param_4];
	ld.param.u32 	%r66, [linreg_batch_f32_param_5];
	ld.param.u32 	%r68, [linreg_batch_f32_param_6];
	ld.param.u32 	%r67, [linreg_batch_f32_param_7];
	ld.param.u64 	%rd15, [linreg_batch_f32_param_8];
	cvta.to.global.u64 	%rd1, %rd15;
	cvta.to.global.u64 	%rd2, %rd14;
	mov.u32 	%r69, %ctaid.x;
	mov.u32 	%r70, %ntid.x;
	mov.u32 	%r71, %tid.x;
	mad.lo.s32 	%r1, %r69, %r70, %r71;
	setp.ge.s32 	%p1, %r1, %r68;
	@%p1 bra 	$L__BB0_35;
	mul.lo.s32 	%r2, %r66, %r1;
	setp.lt.s32 	%p2, %r66, 1;
	@%p2 bra 	$L__BB0_13;
	and.b32  	%r3, %r66, 7;
	setp.lt.u32 	%p3, %r66, 8;
	mov.b32 	%r124, 0;
	@%p3 bra 	$L__BB0_5;
	and.b32  	%r124, %r66, 2147483640;
	neg.s32 	%r122, %r124;
	add.s64 	%rd3, %rd1, 16;
	mov.u32 	%r121, %r2;
$L__BB0_4:
	.pragma "nounroll";
	mul.wide.s32 	%rd16, %r121, 4;
	add.s64 	%rd17, %rd3, %rd16;
	mov.b32 	%r73, 2147483647;
	st.global.u32 	[%rd17+-16], %r73;
	st.global.u32 	[%rd17+-12], %r73;
	st.global.u32 	[%rd17+-8], %r73;
	st.global.u32 	[%rd17+-4], %r73;
	st.global.u32 	[%rd17], %r73;
	st.global.u32 	[%rd17+4], %r73;
	st.global.u32 	[%rd17+8], %r73;
	st.global.u32 	[%rd17+12], %r73;
	add.s32 	%r122, %r122, 8;
	add.s32 	%r121, %r121, 8;
	setp.ne.s32 	%p4, %r122, 0;
	@%p4 bra 	$L__BB0_4;
$L__BB0_5:
	setp.eq.s32 	%p5, %r3, 0;
	@%p5 bra 	$L__BB0_13;
	and.b32  	%r11, %r66, 3;
	setp.lt.u32 	%p6, %r3, 4;
	@%p6 bra 	$L__BB0_8;
	add.s32 	%r74, %r124, %r2;
	mul.wide.s32 	%rd18, %r74, 4;
	add.s64 	%rd19, %rd1, %rd18;
	mov.b32 	%r75, 2147483647;
	st.global.u32 	[%rd19], %r75;
	st.global.u32 	[%rd19+4], %r75;
	st.global.u32 	[%rd19+8], %r75;
	st.global.u32 	[%rd19+12], %r75;
	add.s32 	%r124, %r124, 4;
$L__BB0_8:
	setp.eq.s32 	%p7, %r11, 0;
	@%p7 bra 	$L__BB0_13;
	setp.eq.s32 	%p8, %r11, 1;
	@%p8 bra 	$L__BB0_11;
	add.s32 	%r76, %r124, %r2;
	mul.wide.s32 	%rd20, %r76, 4;
	add.s64 	%rd21, %rd1, %rd20;
	mov.b32 	%r77, 2147483647;
	st.global.u32 	[%rd21], %r77;
	st.global.u32 	[%rd21+4], %r77;
	add.s32 	%r124, %r124, 2;
$L__BB0_11:
	and.b32  	%r78, %r66, 1;
	setp.eq.b32 	%p9, %r78, 1;
	not.pred 	%p10, %p9;
	@%p10 bra 	$L__BB0_13;
	add.s32 	%r79, %r124, %r2;
	mul.wide.s32 	%rd22, %r79, 4;
	add.s64 	%rd23, %rd1, %rd22;
	mov.b32 	%r80, 2147483647;
	st.global.u32 	[%rd23], %r80;
$L__BB0_13:
	cvta.to.global.u64 	%rd24, %rd10;
	mul.wide.s32 	%rd25, %r1, 4;
	add.s64 	%rd26, %rd24, %rd25;
	ld.global.nc.u32 	%r16, [%rd26];
	setp.lt.s32 	%p11, %r16, 1;
	setp.gt.s32 	%p12, %r16, %r66;
	or.pred  	%p13, %p11, %p12;
	@%p13 bra 	$L__BB0_35;
	setp.lt.s32 	%p14, %r67, 0;
	setp.le.s32 	%p15, %r66, %r67;
	sub.s32 	%r81, %r66, %r67;
	setp.lt.s32 	%p16, %r81, %r16;
	or.pred  	%p17, %p14, %p16;
	or.pred  	%p18, %p17, %p15;
	@%p18 bra 	$L__BB0_35;
	add.s32 	%r133, %r67, -1;
	cvta.to.global.u64 	%rd27, %rd11;
	add.s64 	%rd29, %rd27, %rd25;
	ld.global.nc.f32 	%f3, [%rd29];
	cvt.f64.f32 	%fd1, %f3;
	cvta.to.global.u64 	%rd30, %rd12;
	add.s64 	%rd31, %rd30, %rd25;
	ld.global.nc.f32 	%f1, [%rd31];
	cvta.to.global.u64 	%rd32, %rd13;
	add.s64 	%rd33, %rd32, %rd25;
	ld.global.nc.f32 	%f2, [%rd33];
	add.s32 	%r18, %r16, -1;
	setp.lt.u32 	%p19, %r16, 2;
	mov.f64 	%fd238, 0d0000000000000000;
	mov.f64 	%fd239, %fd238;
	@%p19 bra 	$L__BB0_28;
	add.s32 	%r83, %r16, -2;
	setp.lt.u32 	%p20, %r83, 15;
	mov.f64 	%fd239, 0d0000000000000000;
	mov.b32 	%r126, 0;
	mov.f64 	%fd238, %fd239;
	@%p20 bra 	$L__BB0_19;
	and.b32  	%r126, %r18, -16;
	neg.s32 	%r138, %r126;
	mov.f64 	%fd239, 0d0000000000000000;
	mov.b32 	%r137, 8;
	mov.u32 	%r136, %r67;
$L__BB0_18:
	.pragma "nounroll";
	mul.wide.u32 	%rd34, %r136, 4;
	add.s64 	%rd35, %rd2, %rd34;
	ld.global.nc.f32 	%f4, [%rd35];
	cvt.f64.f32 	%fd42, %f4;
	add.s32 	%r87, %r137, -7;
	cvt.rn.f64.u32 	%fd43, %r87;
	add.f64 	%fd44, %fd238, %fd42;
	fma.rn.f64 	%fd45, %fd43, %fd42, %fd239;
	ld.global.nc.f32 	%f5, [%rd35+4];
	cvt.f64.f32 	%fd46, %f5;
	add.s32 	%r88, %r137, -6;
	cvt.rn.f64.u32 	%fd47, %r88;
	add.f64 	%fd48, %fd44, %fd46;
	fma.rn.f64 	%fd49, %fd47, %fd46, %fd45;
	ld.global.nc.f32 	%f6, [%rd35+8];
	cvt.f64.f32 	%fd50, %f6;
	add.s32 	%r89, %r137, -5;
	cvt.rn.f64.u32 	%fd51, %r89;
	add.f64 	%fd52, %fd48, %fd50;
	fma.rn.f64 	%fd53, %fd51, %fd50, %fd49;
	ld.global.nc.f32 	%f7, [%rd35+12];
	cvt.f64.f32 	%fd54, %f7;
	add.s32 	%r90, %r137, -4;
	cvt.rn.f64.u32 	%fd55, %r90;
	add.f64 	%fd56, %fd52, %fd54;
	fma.rn.f64 	%fd57, %fd55, %fd54, %fd53;
	ld.global.nc.f32 	%f8, [%rd35+16];
	cvt.f64.f32 	%fd58, %f8;
	add.s32 	%r91, %r137, -3;
	cvt.rn.f64.u32 	%fd59, %r91;
	add.f64 	%fd60, %fd56, %fd58;
	fma.rn.f64 	%fd61, %fd59, %fd58, %fd57;
	ld.global.nc.f32 	%f9, [%rd35+20];
	cvt.f64.f32 	%fd62, %f9;
	add.s32 	%r92, %r137, -2;
	cvt.rn.f64.u32 	%fd63, %r92;
	add.f64 	%fd64, %fd60, %fd62;
	fma.rn.f64 	%fd65, %fd63, %fd62, %fd61;
	ld.global.nc.f32 	%f10, [%rd35+24];
	cvt.f64.f32 	%fd66, %f10;
	add.s32 	%r93, %r137, -1;
	cvt.rn.f64.u32 	%fd67, %r93;
	add.f64 	%fd68, %fd64, %fd66;
	fma.rn.f64 	%fd69, %fd67, %fd66, %fd65;
	ld.global.nc.f32 	%f11, [%rd35+28];
	cvt.f64.f32 	%fd70, %f11;
	add.s32 	%r94, %r137, 8;
	cvt.rn.f64.u32 	%fd71, %r137;
	add.f64 	%fd72, %fd68, %fd70;
	fma.rn.f64 	%fd73, %fd71, %fd70, %fd69;
	ld.global.nc.f32 	%f12, [%rd35+32];
	cvt.f64.f32 	%fd74, %f12;
	add.s32 	%r95, %r137, 1;
	cvt.rn.f64.u32 	%fd75, %r95;
	add.f64 	%fd76, %fd72, %fd74;
	fma.rn.f64 	%fd77, %fd75, %fd74, %fd73;
	ld.global.nc.f32 	%f13, [%rd35+36];
	cvt.f64.f32 	%fd78, %f13;
	add.s32 	%r96, %r137, 2;
	cvt.rn.f64.u32 	%fd79, %r96;
	add.f64 	%fd80, %fd76, %fd78;
	fma.rn.f64 	%fd81, %fd79, %fd78, %fd77;
	ld.global.nc.f32 	%f14, [%rd35+40];
	cvt.f64.f32 	%fd82, %f14;
	add.s32 	%r97, %r137, 3;
	cvt.rn.f64.u32 	%fd83, %r97;
	add.f64 	%fd84, %fd80, %fd82;
	fma.rn.f64 	%fd85, %fd83, %fd82, %fd81;
	ld.global.nc.f32 	%f15, [%rd35+44];
	cvt.f64.f32 	%fd86, %f15;
	add.s32 	%r98, %r137, 4;
	cvt.rn.f64.u32 	%fd87, %r98;
	add.f64 	%fd88, %fd84, %fd86;
	fma.rn.f64 	%fd89, %fd87, %fd86, %fd85;
	ld.global.nc.f32 	%f16, [%rd35+48];
	cvt.f64.f32 	%fd90, %f16;
	add.s32 	%r99, %r137, 5;
	cvt.rn.f64.u32 	%fd91, %r99;
	add.f64 	%fd92, %fd88, %fd90;
	fma.rn.f64 	%fd93, %fd91, %fd90, %fd89;
	ld.global.nc.f32 	%f17, [%rd35+52];
	cvt.f64.f32 	%fd94, %f17;
	add.s32 	%r100, %r137, 6;
	cvt.rn.f64.u32 	%fd95, %r100;
	add.f64 	%fd96, %fd92, %fd94;
	fma.rn.f64 	%fd97, %fd95, %fd94, %fd93;
	ld.global.nc.f32 	%f18, [%rd35+56];
	cvt.f64.f32 	%fd98, %f18;
	add.s32 	%r101, %r137, 7;
	cvt.rn.f64.u32 	%fd99, %r101;
	add.f64 	%fd100, %fd96, %fd98;
	fma.rn.f64 	%fd101, %fd99, %fd98, %fd97;
	ld.global.nc.f32 	%f19, [%rd35+60];
	cvt.f64.f32 	%fd102, %f19;
	cvt.rn.f64.u32 	%fd103, %r94;
	add.f64 	%fd238, %fd100, %fd102;
	fma.rn.f64 	%fd239, %fd103, %fd102, %fd101;
	add.s32 	%r138, %r138, 16;
	add.s32 	%r137, %r137, 16;
	add.s32 	%r136, %r136, 16;
	setp.eq.s32 	%p21, %r138, 0;
	@%p21 bra 	$L__BB0_19;
	bra.uni 	$L__BB0_18;
$L__BB0_19:
	and.b32  	%r21, %r18, 15;
	setp.eq.s32 	%p22, %r21, 0;
	@%p22 bra 	$L__BB0_28;
	setp.lt.u32 	%p23, %r21, 8;
	@%p23 bra 	$L__BB0_22;
	add.s32 	%r103, %r126, %r67;
	mul.wide.u32 	%rd36, %r103, 4;
	add.s64 	%rd37, %rd2, %rd36;
	ld.global.nc.f32 	%f20, [%rd37];
	cvt.f64.f32 	%fd105, %f20;
	add.s32 	%r104, %r126, 1;
	cvt.rn.f64.u32 	%fd106, %r104;
	add.f64 	%fd107, %fd238, %fd105;
	fma.rn.f64 	%fd108, %fd106, %fd105, %fd239;
	cvt.u64.u32 	%rd38, %r67;
	cvt.u64.u32 	%rd39, %r126;
	add.s64 	%rd40, %rd39, %rd38;
	shl.b64 	%rd41, %rd40, 2;
	add.s64 	%rd42, %rd2, %rd41;
	ld.global.nc.f32 	%f21, [%rd42+4];
	cvt.f64.f32 	%fd109, %f21;
	add.s32 	%r105, %r126, 2;
	cvt.rn.f64.u32 	%fd110, %r105;
	add.f64 	%fd111, %fd107, %fd109;
	fma.rn.f64 	%fd112, %fd110, %fd109, %fd108;
	ld.global.nc.f32 	%f22, [%rd42+8];
	cvt.f64.f32 	%fd113, %f22;
	add.s32 	%r106, %r126, 3;
	cvt.rn.f64.u32 	%fd114, %r106;
	add.f64 	%fd115, %fd111, %fd113;
	fma.rn.f64 	%fd116, %fd114, %fd113, %fd112;
	ld.global.nc.f32 	%f23, [%rd42+12];
	cvt.f64.f32 	%fd117, %f23;
	add.s32 	%r107, %r126, 4;
	cvt.rn.f64.u32 	%fd118, %r107;
	add.f64 	%fd119, %fd115, %fd117;
	fma.rn.f64 	%fd120, %fd118, %fd117, %fd116;
	ld.global.nc.f32 	%f24, [%rd42+16];
	cvt.f64.f32 	%fd121, %f24;
	add.s32 	%r108, %r126, 5;
	cvt.rn.f64.u32 	%fd122, %r108;
	add.f64 	%fd123, %fd119, %fd121;
	fma.rn.f64 	%fd124, %fd122, %fd121, %fd120;
	ld.global.nc.f32 	%f25, [%rd42+20];
	cvt.f64.f32 	%fd125, %f25;
	add.s32 	%r109, %r126, 6;
	cvt.rn.f64.u32 	%fd126, %r109;
	add.f64 	%fd127, %fd123, %fd125;
	fma.rn.f64 	%fd128, %fd126, %fd125, %fd124;
	ld.global.nc.f32 	%f26, [%rd42+24];
	cvt.f64.f32 	%fd129, %f26;
	add.s32 	%r110, %r126, 7;
	cvt.rn.f64.u32 	%fd130, %r110;
	add.f64 	%fd131, %fd127, %fd129;
	fma.rn.f64 	%fd132, %fd130, %fd129, %fd128;
	ld.global.nc.f32 	%f27, [%rd42+28];
	cvt.f64.f32 	%fd133, %f27;
	add.s32 	%r126, %r126, 8;
	cvt.rn.f64.u32 	%fd134, %r126;
	add.f64 	%fd238, %fd131, %fd133;
	fma.rn.f64 	%fd239, %fd134, %fd133, %fd132;
$L__BB0_22:
	and.b32  	%r25, %r18, 7;
	setp.eq.s32 	%p24, %r25, 0;
	@%p24 bra 	$L__BB0_28;
	and.b32  	%r26, %r18, 3;
	setp.lt.u32 	%p25, %r25, 4;
	@%p25 bra 	$L__BB0_25;
	add.s32 	%r111, %r126, %r67;
	mul.wide.u32 	%rd43, %r111, 4;
	add.s64 	%rd44, %rd2, %rd43;
	ld.global.nc.f32 	%f28, [%rd44];
	cvt.f64.f32 	%fd136, %f28;
	add.s32 	%r112, %r126, 1;
	cvt.rn.f64.u32 	%fd137, %r112;
	add.f64 	%fd138, %fd238, %fd136;
	fma.rn.f64 	%fd139, %fd137, %fd136, %fd239;
	cvt.u64.u32 	%rd45, %r67;
	cvt.u64.u32 	%rd46, %r126;
	add.s64 	%rd47, %rd46, %rd45;
	shl.b64 	%rd48, %rd47, 2;
	add.s64 	%rd49, %rd2, %rd48;
	ld.global.nc.f32 	%f29, [%rd49+4];
	cvt.f64.f32 	%fd140, %f29;
	add.s32 	%r113, %r126, 2;
	cvt.rn.f64.u32 	%fd141, %r113;
	add.f64 	%fd142, %fd138, %fd140;
	fma.rn.f64 	%fd143, %fd141, %fd140, %fd139;
	ld.global.nc.f32 	%f30, [%rd49+8];
	cvt.f64.f32 	%fd144, %f30;
	add.s32 	%r114, %r126, 3;
	cvt.rn.f64.u32 	%fd145, %r114;
	add.f64 	%fd146, %fd142, %fd144;
	fma.rn.f64 	%fd147, %fd145, %fd144, %fd143;
	ld.global.nc.f32 	%f31, [%rd49+12];
	cvt.f64.f32 	%fd148, %f31;
	add.s32 	%r126, %r126, 4;
	cvt.rn.f64.u32 	%fd149, %r126;
	add.f64 	%fd238, %fd146, %fd148;
	fma.rn.f64 	%fd239, %fd149, %fd148, %fd147;
$L__BB0_25:
	setp.eq.s32 	%p26, %r26, 0;
	@%p26 bra 	$L__BB0_28;
	add.s32 	%r115, %r126, %r67;
	mul.wide.u32 	%rd50, %r115, 4;
	add.s64 	%rd62, %rd2, %rd50;
	neg.s32 	%r129, %r26;
$L__BB0_27:
	.pragma "nounroll";
	ld.global.nc.f32 	%f32, [%rd62];
	cvt.f64.f32 	%fd150, %f32;
	add.s32 	%r126, %r126, 1;
	cvt.rn.f64.u32 	%fd151, %r126;
	add.f64 	%fd238, %fd238, %fd150;
	fma.rn.f64 	%fd239, %fd151, %fd150, %fd239;
	add.s64 	%rd62, %rd62, 4;
	add.s32 	%r129, %r129, 1;
	setp.ne.s32 	%p27, %r129, 0;
	@%p27 bra 	$L__BB0_27;
$L__BB0_28:
	add.s32 	%r142, %r133, %r16;
	setp.ge.s32 	%p28, %r142, %r66;
	@%p28 bra 	$L__BB0_35;
	add.s32 	%r35, %r67, %r16;
	sub.s32 	%r116, %r66, %r35;
	add.s32 	%r117, %r116, 1;
	and.b32  	%r36, %r117, 3;
	setp.eq.s32 	%p29, %r36, 0;
	@%p29 bra 	$L__BB0_32;
	add.s32 	%r118, %r35, %r2;
	add.s32 	%r132, %r118, -1;
	add.s32 	%r119, %r133, %r16;
	mul.wide.u32 	%rd51, %r119, 4;
	add.s64 	%rd63, %rd2, %rd51;
	neg.s32 	%r131, %r36;
	cvt.rn.f64.u32 	%fd154, %r16;
	cvt.f64.f32 	%fd159, %f1;
	cvt.f64.f32 	%fd163, %f2;
	mov.u32 	%r134, %r35;
$L__BB0_31:
	.pragma "nounroll";
	mov.u32 	%r142, %r134;
	mul.wide.s32 	%rd52, %r133, 4;
	add.s64 	%rd53, %rd2, %rd52;
	mul.wide.s32 	%rd54, %r132, 4;
	add.s64 	%rd55, %rd1, %rd54;
	ld.global.nc.f32 	%f33, [%rd63];
	cvt.f64.f32 	%fd152, %f33;
	add.f64 	%fd153, %fd238, %fd152;
	fma.rn.f64 	%fd155, %fd154, %fd152, %fd239;
	mul.f64 	%fd156, %fd155, %fd154;
	mul.f64 	%fd157, %fd153, %fd1;
	sub.f64 	%fd158, %fd156, %fd157;
	mul.f64 	%fd160, %fd158, %fd159;
	mul.f64 	%fd161, %fd160, %fd1;
	sub.f64 	%fd162, %fd153, %fd161;
	mul.f64 	%fd164, %fd162, %fd163;
	fma.rn.f64 	%fd165, %fd160, %fd154, %fd164;
	cvt.rn.f32.f64 	%f34, %fd165;
	st.global.f32 	[%rd55], %f34;
	sub.f64 	%fd239, %fd155, %fd153;
	ld.global.nc.f32 	%f35, [%rd53+4];
	cvt.f64.f32 	%fd166, %f35;
	sub.f64 	%fd238, %fd153, %fd166;
	add.s32 	%r134, %r142, 1;
	add.s32 	%r133, %r133, 1;
	add.s32 	%r132, %r132, 1;
	add.s64 	%rd63, %rd63, 4;
	add.s32 	%r131, %r131, 1;
	setp.ne.s32 	%p30, %r131, 0;
	@%p30 bra 	$L__BB0_31;
$L__BB0_32:
	sub.s32 	%r120, %r66, %r35;
	setp.lt.u32 	%p31, %r120, 3;
	@%p31 bra 	$L__BB0_35;
	sub.s32 	%r141, %r142, %r66;
	sub.s32 	%r140, %r142, %r16;
	add.s32 	%r139, %r142, %r2;
	cvt.rn.f64.u32 	%fd169, %r16;
	cvt.f64.f32 	%fd174, %f1;
$L__BB0_34:
	mul.wide.u32 	%rd56, %r142, 4;
	add.s64 	%rd57, %rd2, %rd56;
	ld.global.nc.f32 	%f36, [%rd57];
	cvt.f64.f32 	%fd167, %f36;
	add.f64 	%fd168, %fd238, %fd167;
	fma.rn.f64 	%fd170, %fd169, %fd167, %fd239;
	mul.f64 	%fd171, %fd170, %fd169;
	mul.f64 	%fd172, %fd168, %fd1;
	sub.f64 	%fd173, %fd171, %fd172;
	mul.f64 	%fd175, %fd173, %fd174;
	mul.f64 	%fd176, %fd175, %fd1;
	sub.f64 	%fd177, %fd168, %fd176;
	cvt.f64.f32 	%fd178, %f2;
	mul.f64 	%fd179, %fd177, %fd178;
	fma.rn.f64 	%fd180, %fd175, %fd169, %fd179;
	cvt.rn.f32.f64 	%f37, %fd180;
	mul.wide.s32 	%rd58, %r139, 4;
	add.s64 	%rd59, %rd1, %rd58;
	st.global.f32 	[%rd59], %f37;
	sub.f64 	%fd181, %fd170, %fd168;
	mul.wide.s32 	%rd60, %r140, 4;
	add.s64 	%rd61, %rd2, %rd60;
	ld.global.nc.f32 	%f38, [%rd61+4];
	cvt.f64.f32 	%fd182, %f38;
	sub.f64 	%fd183, %fd168, %fd182;
	ld.global.nc.f32 	%f39, [%rd57+4];
	cvt.f64.f32 	%fd184, %f39;
	add.f64 	%fd185, %fd183, %fd184;
	fma.rn.f64 	%fd186, %fd169, %fd184, %fd181;
	mul.f64 	%fd187, %fd186, %fd169;
	mul.f64 	%fd188, %fd185, %fd1;
	sub.f64 	%fd189, %fd187, %fd188;
	mul.f64 	%fd190, %fd189, %fd174;
	mul.f64 	%fd191, %fd190, %fd1;
	sub.f64 	%fd192, %fd185, %fd191;
	mul.f64 	%fd193, %fd192, %fd178;
	fma.rn.f64 	%fd194, %fd190, %fd169, %fd193;
	cvt.rn.f32.f64 	%f40, %fd194;
	st.global.f32 	[%rd59+4], %f40;
	sub.f64 	%fd195, %fd186, %fd185;
	ld.global.nc.f32 	%f41, [%rd61+8];
	cvt.f64.f32 	%fd196, %f41;
	sub.f64 	%fd197, %fd185, %fd196;
	ld.global.nc.f32 	%f42, [%rd57+8];
	cvt.f64.f32 	%fd198, %f42;
	add.f64 	%fd199, %fd197, %fd198;
	fma.rn.f64 	%fd200, %fd169, %fd198, %fd195;
	mul.f64 	%fd201, %fd200, %fd169;
	mul.f64 	%fd202, %fd199, %fd1;
	sub.f64 	%fd203, %fd201, %fd202;
	mul.f64 	%fd204, %fd203, %fd174;
	mul.f64 	%fd205, %fd204, %fd1;
	sub.f64 	%fd206, %fd199, %fd205;
	mul.f64 	%fd207, %fd206, %fd178;
	fma.rn.f64 	%fd208, %fd204, %fd169, %fd207;
	cvt.rn.f32.f64 	%f43, %fd208;
	st.global.f32 	[%rd59+8], %f43;
	sub.f64 	%fd209, %fd200, %fd199;
	ld.global.nc.f32 	%f44, [%rd61+12];
	cvt.f64.f32 	%fd210, %f44;
	sub.f64 	%fd211, %fd199, %fd210;
	ld.global.nc.f32 	%f45, [%rd57+12];
	cvt.f64.f32 	%fd212, %f45;
	add.f64 	%fd213, %fd211, %fd212;
	fma.rn.f64 	%fd214, %fd169, %fd212, %fd209;
	mul.f64 	%fd215, %fd214, %fd169;
	mul.f64 	%fd216, %fd213, %fd1;
	sub.f64 	%fd217, %fd215, %fd216;
	mul.f64 	%fd218, %fd217, %fd174;
	mul.f64 	%fd219, %fd218, %fd1;
	sub.f64 	%fd220, %fd213, %fd219;
	mul.f64 	%fd221, %fd220, %fd178;
	fma.rn.f64 	%fd222, %fd218, %fd169, %fd221;
	cvt.rn.f32.f64 	%f46, %fd222;
	st.global.f32 	[%rd59+12], %f46;
	sub.f64 	%fd239, %fd214, %fd213;
	ld.global.nc.f32 	%f47, [%rd61+16];
	cvt.f64.f32 	%fd223, %f47;
	sub.f64 	%fd238, %fd213, %fd223;
	add.s32 	%r142, %r142, 4;
	add.s32 	%r141, %r141, 4;
	add.s32 	%r140, %r140, 4;
	add.s32 	%r139, %r139, 4;
	setp.ne.s32 	%p32, %r141, 0;
	@%p32 bra 	$L__BB0_34;
$L__BB0_35:
	ret;

}
	// .globl	linreg_many_series_one_param_f32
.visible .entry linreg_many_series_one_param_f32(
	.param .u64 .ptr .align 1 linreg_many_series_one_param_f32_param_0,
	.param .u64 .ptr .align 1 linreg_many_series_one_param_f32_param_1,
	.param .u32 linreg_many_series_one_param_f32_param_2,
	.param .u32 linreg_many_series_one_param_f32_param_3,
	.param .u32 linreg_many_series_one_param_f32_param_4,
	.param .f32 linreg_many_series_one_param_f32_param_5,
	.param .f32 linreg_many_series_one_param_f32_param_6,
	.param .f32 linreg_many_series_one_param_f32_param_7,
	.param .u64 .ptr .align 1 linreg_many_series_one_param_f32_param_8
)
{
	.reg .pred 	%p<33>;
	.reg .b32 	%r<132>;
	.reg .b32 	%f<37>;
	.reg .b64 	%rd<73>;
	.reg .b64 	%fd<186>;

	ld.param.u64 	%rd4, [linreg_many_series_one_param_f32_param_0];
	ld.param.u64 	%rd3, [linreg_many_series_one_param_f32_param_1];
	ld.param.u32 	%r58, [linreg_many_series_one_param_f32_param_2];
	ld.param.u32 	%r59, [linreg_many_series_one_param_f32_param_3];
	ld.param.u64 	%rd5, [linreg_many_series_one_param_f32_param_8];
	cvta.to.global.u64 	%rd1, %rd5;
	cvta.to.global.u64 	%rd2, %rd4;
	mov.u32 	%r61, %ctaid.x;
	mov.u32 	%r62, %ntid.x;
	mov.u32 	%r63, %tid.x;
	mad.lo.s32 	%r1, %r61, %r62, %r63;
	setp.ge.s32 	%p1, %r1, %r58;
	@%p1 bra 	$L__BB1_34;
	setp.lt.s32 	%p2, %r59, 1;
	@%p2 bra 	$L__BB1_13;
	and.b32  	%r2, %r59, 7;
	setp.lt.u32 	%p3, %r59, 8;
	mov.b32 	%r116, 0;
	@%p3 bra 	$L__BB1_5;
	and.b32  	%r116, %r59, 2147483640;
	neg.s32 	%r114, %r116;
	shl.b32 	%r5, %r58, 3;
	mul.wide.s32 	%rd8, %r58, 4;
	mov.u32 	%r113, %r1;
$L__BB1_4:
	.pragma "nounroll";
	mul.wide.s32 	%rd6, %r113, 4;
	add.s64 	%rd7, %rd1, %rd6;
	mov.b32 	%r65, 2147483647;
	st.global.u32 	[%rd7], %r65;
	add.s64 	%rd9, %rd7, %rd8;
	st.global.u32 	[%rd9], %r65;
	add.s64 	%rd10, %rd9, %rd8;
	st.global.u32 	[%rd10], %r65;
	add.s64 	%rd11, %rd10, %rd8;
	st.global.u32 	[%rd11], %r65;
	add.s64 	%rd12, %rd11, %rd8;
	st.global.u32 	[%rd12], %r65;
	add.s64 	%rd13, %rd12, %rd8;
	st.global.u32 	[%rd13], %r65;
	add.s64 	%rd14, %rd13, %rd8;
	st.global.u32 	[%rd14], %r65;
	add.s64 	%rd15, %rd14, %rd8;
	st.global.u32 	[%rd15], %r65;
	add.s32 	%r114, %r114, 8;
	add.s32 	%r113, %r113, %r5;
	setp.ne.s32 	%p4, %r114, 0;
	@%p4 bra 	$L__BB1_4;
$L__BB1_5:
	setp.eq.s32 	%p5, %r2, 0;
	@%p5 bra 	$L__BB1_13;
	and.b32  	%r11, %r59, 3;
	setp.lt.u32 	%p6, %r2, 4;
	@%p6 bra 	$L__BB1_8;
	mad.lo.s32 	%r66, %r116, %r58, %r1;
	mul.wide.s32 	%rd16, %r66, 4;
	add.s64 	%rd17, %rd1, %rd16;
	mov.b32 	%r67, 2147483647;
	st.global.u32 	[%rd17], %r67;
	mul.wide.s32 	%rd18, %r58, 4;
	add.s64 	%rd19, %rd17, %rd18;
	st.global.u32 	[%rd19], %r67;
	add.s64 	%rd20, %rd19, %rd18;
	st.global.u32 	[%rd20], %r67;
	add.s64 	%rd21, %rd20, %rd18;
	st.global.u32 	[%rd21], %r67;
	add.s32 	%r116, %r116, 4;
$L__BB1_8:
	setp.eq.s32 	%p7, %r11, 0;
	@%p7 bra 	$L__BB1_13;
	setp.eq.s32 	%p8, %r11, 1;
	@%p8 bra 	$L__BB1_11;
	mad.lo.s32 	%r68, %r116, %r58, %r1;
	mul.wide.s32 	%rd22, %r68, 4;
	add.s64 	%rd23, %rd1, %rd22;
	mov.b32 	%r69, 2147483647;
	st.global.u32 	[%rd23], %r69;
	mul.wide.s32 	%rd24, %r58, 4;
	add.s64 	%rd25, %rd23, %rd24;
	st.global.u32 	[%rd25], %r69;
	add.s32 	%r116, %r116, 2;
$L__BB1_11:
	and.b32  	%r70, %r59, 1;
	setp.eq.b32 	%p9, %r70, 1;
	not.pred 	%p10, %p9;
	@%p10 bra 	$L__BB1_13;
	mad.lo.s32 	%r71, %r116, %r58, %r1;
	mul.wide.s32 	%rd26, %r71, 4;
	add.s64 	%rd27, %rd1, %rd26;
	mov.b32 	%r72, 2147483647;
	st.global.u32 	[%rd27], %r72;
$L__BB1_13:
	ld.param.u32 	%r105, [linreg_many_series_one_param_f32_param_4];
	setp.lt.s32 	%p11, %r105, 1;
	setp.gt.s32 	%p12, %r105, %r59;
	or.pred  	%p13, %p11, %p12;
	@%p13 bra 	$L__BB1_34;
	ld.param.u32 	%r106, [linreg_many_series_one_param_f32_param_4];
	cvta.to.global.u64 	%rd28, %rd3;
	mul.wide.s32 	%rd29, %r1, 4;
	add.s64 	%rd30, %rd28, %rd29;
	ld.global.nc.u32 	%r73, [%rd30];
	setp.lt.s32 	%p14, %r73, 0;
	setp.le.s32 	%p15, %r59, %r73;
	sub.s32 	%r74, %r59, %r73;
	setp.lt.s32 	%p16, %r74, %r106;
	or.pred  	%p17, %p14, %p16;
	or.pred  	%p18, %p17, %p15;
	@%p18 bra 	$L__BB1_34;
	ld.param.u32 	%r107, [linreg_many_series_one_param_f32_param_4];
	add.s32 	%r17, %r107, -1;
	add.s32 	%r125, %r17, %r73;
	setp.lt.u32 	%p19, %r107, 2;
	mov.f64 	%fd176, 0d0000000000000000;
	mov.f64 	%fd177, %fd176;
	@%p19 bra 	$L__BB1_27;
	ld.param.u32 	%r108, [linreg_many_series_one_param_f32_param_4];
	add.s32 	%r76, %r108, -2;
	setp.lt.u32 	%p20, %r76, 7;
	mov.f64 	%fd177, 0d0000000000000000;
	mov.b32 	%r118, 0;
	mov.f64 	%fd176, %fd177;
	@%p20 bra 	$L__BB1_19;
	and.b32  	%r118, %r17, -8;
	neg.s32 	%r128, %r118;
	mad.lo.s32 	%r126, %r73, %r58, %r1;
	mov.f64 	%fd177, 0d0000000000000000;
	mov.b32 	%r127, 4;
	mul.wide.s32 	%rd33, %r58, 4;
$L__BB1_18:
	.pragma "nounroll";
	mul.wide.s32 	%rd31, %r126, 4;
	add.s64 	%rd32, %rd2, %rd31;
	ld.global.nc.f32 	%f4, [%rd32];
	cvt.f64.f32 	%fd42, %f4;
	add.s32 	%r79, %r127, -3;
	cvt.rn.f64.u32 	%fd43, %r79;
	add.f64 	%fd44, %fd176, %fd42;
	fma.rn.f64 	%fd45, %fd43, %fd42, %fd177;
	add.s64 	%rd34, %rd32, %rd33;
	ld.global.nc.f32 	%f5, [%rd34];
	cvt.f64.f32 	%fd46, %f5;
	add.s32 	%r80, %r127, -2;
	cvt.rn.f64.u32 	%fd47, %r80;
	add.f64 	%fd48, %fd44, %fd46;
	fma.rn.f64 	%fd49, %fd47, %fd46, %fd45;
	add.s64 	%rd35, %rd34, %rd33;
	ld.global.nc.f32 	%f6, [%rd35];
	cvt.f64.f32 	%fd50, %f6;
	add.s32 	%r81, %r127, -1;
	cvt.rn.f64.u32 	%fd51, %r81;
	add.f64 	%fd52, %fd48, %fd50;
	fma.rn.f64 	%fd53, %fd51, %fd50, %fd49;
	add.s64 	%rd36, %rd35, %rd33;
	ld.global.nc.f32 	%f7, [%rd36];
	cvt.f64.f32 	%fd54, %f7;
	add.s32 	%r82, %r127, 4;
	cvt.rn.f64.u32 	%fd55, %r127;
	add.f64 	%fd56, %fd52, %fd54;
	fma.rn.f64 	%fd57, %fd55, %fd54, %fd53;
	add.s64 	%rd37, %rd36, %rd33;
	ld.global.nc.f32 	%f8, [%rd37];
	cvt.f64.f32 	%fd58, %f8;
	add.s32 	%r83, %r127, 1;
	cvt.rn.f64.u32 	%fd59, %r83;
	add.f64 	%fd60, %fd56, %fd58;
	fma.rn.f64 	%fd61, %fd59, %fd58, %fd57;
	add.s64 	%rd38, %rd37, %rd33;
	ld.global.nc.f32 	%f9, [%rd38];
	cvt.f64.f32 	%fd62, %f9;
	add.s32 	%r84, %r127, 2;
	cvt.rn.f64.u32 	%fd63, %r84;
	add.f64 	%fd64, %fd60, %fd62;
	fma.rn.f64 	%fd65, %fd63, %fd62, %fd61;
	add.s64 	%rd39, %rd38, %rd33;
	ld.global.nc.f32 	%f10, [%rd39];
	cvt.f64.f32 	%fd66, %f10;
	add.s32 	%r85, %r127, 3;
	cvt.rn.f64.u32 	%fd67, %r85;
	add.f64 	%fd68, %fd64, %fd66;
	fma.rn.f64 	%fd69, %fd67, %fd66, %fd65;
	add.s64 	%rd40, %rd39, %rd33;
	ld.global.nc.f32 	%f11, [%rd40];
	cvt.f64.f32 	%fd70, %f11;
	cvt.rn.f64.u32 	%fd71, %r82;
	add.f64 	%fd176, %fd68, %fd70;
	fma.rn.f64 	%fd177, %fd71, %fd70, %fd69;
	add.s32 	%r128, %r128, 8;
	add.s32 	%r127, %r127, 8;
	shl.b32 	%r86, %r58, 3;
	add.s32 	%r126, %r126, %r86;
	setp.eq.s32 	%p21, %r128, 0;
	@%p21 bra 	$L__BB1_19;
	bra.uni 	$L__BB1_18;
$L__BB1_19:
	and.b32  	%r22, %r17, 7;
	setp.eq.s32 	%p22, %r22, 0;
	@%p22 bra 	$L__BB1_27;
	and.b32  	%r23, %r17, 3;
	setp.lt.u32 	%p23, %r22, 4;
	@%p23 bra 	$L__BB1_22;
	add.s32 	%r87, %r118, %r73;
	mad.lo.s32 	%r88, %r87, %r58, %r1;
	mul.wide.s32 	%rd41, %r88, 4;
	add.s64 	%rd42, %rd2, %rd41;
	ld.global.nc.f32 	%f12, [%rd42];
	cvt.f64.f32 	%fd73, %f12;
	add.s32 	%r89, %r118, 1;
	cvt.rn.f64.u32 	%fd74, %r89;
	add.f64 	%fd75, %fd176, %fd73;
	fma.rn.f64 	%fd76, %fd74, %fd73, %fd177;
	mul.wide.s32 	%rd43, %r58, 4;
	add.s64 	%rd44, %rd42, %rd43;
	ld.global.nc.f32 	%f13, [%rd44];
	cvt.f64.f32 	%fd77, %f13;
	add.s32 	%r90, %r118, 2;
	cvt.rn.f64.u32 	%fd78, %r90;
	add.f64 	%fd79, %fd75, %fd77;
	fma.rn.f64 	%fd80, %fd78, %fd77, %fd76;
	add.s64 	%rd45, %rd44, %rd43;
	ld.global.nc.f32 	%f14, [%rd45];
	cvt.f64.f32 	%fd81, %f14;
	add.s32 	%r91, %r118, 3;
	cvt.rn.f64.u32 	%fd82, %r91;
	add.f64 	%fd83, %fd79, %fd81;
	fma.rn.f64 	%fd84, %fd82, %fd81, %fd80;
	add.s64 	%rd46, %rd45, %rd43;
	ld.global.nc.f32 	%f15, [%rd46];
	cvt.f64.f32 	%fd85, %f15;
	add.s32 	%r118, %r118, 4;
	cvt.rn.f64.u32 	%fd86, %r118;
	add.f64 	%fd176, %fd83, %fd85;
	fma.rn.f64 	%fd177, %fd86, %fd85, %fd84;
$L__BB1_22:
	setp.eq.s32 	%p24, %r23, 0;
	@%p24 bra 	$L__BB1_27;
	setp.eq.s32 	%p25, %r23, 1;
	@%p25 bra 	$L__BB1_25;
	add.s32 	%r92, %r118, %r73;
	mad.lo.s32 	%r93, %r92, %r58, %r1;
	mul.wide.s32 	%rd47, %r93, 4;
	add.s64 	%rd48, %rd2, %rd47;
	ld.global.nc.f32 	%f16, [%rd48];
	cvt.f64.f32 	%fd88, %f16;
	add.s32 	%r94, %r118, 1;
	cvt.rn.f64.u32 	%fd89, %r94;
	add.f64 	%fd90, %fd176, %fd88;
	fma.rn.f64 	%fd91, %fd89, %fd88, %fd177;
	mul.wide.s32 	%rd49, %r58, 4;
	add.s64 	%rd50, %rd48, %rd49;
	ld.global.nc.f32 	%f17, [%rd50];
	cvt.f64.f32 	%fd92, %f17;
	add.s32 	%r118, %r118, 2;
	cvt.rn.f64.u32 	%fd93, %r118;
	add.f64 	%fd176, %fd90, %fd92;
	fma.rn.f64 	%fd177, %fd93, %fd92, %fd91;
$L__BB1_25:
	and.b32  	%r95, %r17, 1;
	setp.eq.b32 	%p26, %r95, 1;
	not.pred 	%p27, %p26;
	@%p27 bra 	$L__BB1_27;
	add.s32 	%r96, %r118, %r73;
	mad.lo.s32 	%r97, %r96, %r58, %r1;
	mul.wide.s32 	%rd51, %r97, 4;
	add.s64 	%rd52, %rd2, %rd51;
	ld.global.nc.f32 	%f18, [%rd52];
	cvt.f64.f32 	%fd94, %f18;
	add.s32 	%r98, %r118, 1;
	cvt.rn.f64.u32 	%fd95, %r98;
	add.f64 	%fd176, %fd176, %fd94;
	fma.rn.f64 	%fd177, %fd95, %fd94, %fd177;
$L__BB1_27:
	setp.ge.s32 	%p28, %r125, %r59;
	@%p28 bra 	$L__BB1_34;
	ld.param.f32 	%f36, [linreg_many_series_one_param_f32_param_7];
	ld.param.f32 	%f35, [linreg_many_series_one_param_f32_param_6];
	ld.param.f32 	%f34, [linreg_many_series_one_param_f32_param_5];
	ld.param.u32 	%r109, [linreg_many_series_one_param_f32_param_4];
	cvt.f64.f32 	%fd21, %f34;
	cvt.f64.f32 	%fd22, %f35;
	cvt.f64.f32 	%fd23, %f36;
	add.s32 	%r28, %r109, %r73;
	sub.s32 	%r99, %r59, %r28;
	add.s32 	%r100, %r99, 1;
	and.b32  	%r29, %r100, 3;
	setp.eq.s32 	%p29, %r29, 0;
	@%p29 bra 	$L__BB1_31;
	mad.lo.s32 	%r123, %r73, %r58, %r1;
	mad.lo.s32 	%r122, %r58, %r125, %r1;
	neg.s32 	%r121, %r29;
	mov.u32 	%r124, %r28;
$L__BB1_30:
	.pragma "nounroll";
	mov.u32 	%r125, %r124;
	ld.param.u32 	%r110, [linreg_many_series_one_param_f32_param_4];
	mul.wide.s32 	%rd53, %r122, 4;
	add.s64 	%rd54, %rd2, %rd53;
	ld.global.nc.f32 	%f19, [%rd54];
	cvt.f64.f32 	%fd96, %f19;
	add.f64 	%fd97, %fd176, %fd96;
	cvt.rn.f64.u32 	%fd98, %r110;
	fma.rn.f64 	%fd99, %fd98, %fd96, %fd177;
	mul.f64 	%fd100, %fd99, %fd98;
	mul.f64 	%fd101, %fd97, %fd21;
	sub.f64 	%fd102, %fd100, %fd101;
	mul.f64 	%fd103, %fd102, %fd22;
	mul.f64 	%fd104, %fd103, %fd21;
	sub.f64 	%fd105, %fd97, %fd104;
	mul.f64 	%fd106, %fd105, %fd23;
	fma.rn.f64 	%fd107, %fd103, %fd98, %fd106;
	cvt.rn.f32.f64 	%f20, %fd107;
	add.s64 	%rd55, %rd1, %rd53;
	st.global.f32 	[%rd55], %f20;
	sub.f64 	%fd177, %fd99, %fd97;
	mul.wide.s32 	%rd56, %r123, 4;
	add.s64 	%rd57, %rd2, %rd56;
	ld.global.nc.f32 	%f21, [%rd57];
	cvt.f64.f32 	%fd108, %f21;
	sub.f64 	%fd176, %fd97, %fd108;
	add.s32 	%r124, %r125, 1;
	add.s32 	%r123, %r123, %r58;
	add.s32 	%r122, %r122, %r58;
	add.s32 	%r121, %r121, 1;
	setp.ne.s32 	%p30, %r121, 0;
	@%p30 bra 	$L__BB1_30;
$L__BB1_31:
	sub.s32 	%r101, %r59, %r28;
	setp.lt.u32 	%p31, %r101, 3;
	@%p31 bra 	$L__BB1_34;
	ld.param.u32 	%r111, [linreg_many_series_one_param_f32_param_4];
	sub.s32 	%r131, %r125, %r59;
	sub.s32 	%r102, %r125, %r111;
	mad.lo.s32 	%r103, %r58, %r102, %r58;
	add.s32 	%r130, %r1, %r103;
	mad.lo.s32 	%r129, %r125, %r58, %r1;
	mul.wide.s32 	%rd63, %r58, 4;
$L__BB1_33:
	ld.param.u32 	%r112, [linreg_many_series_one_param_f32_param_4];
	mul.wide.s32 	%rd58, %r129, 4;
	add.s64 	%rd59, %rd2, %rd58;
	ld.global.nc.f32 	%f22, [%rd59];
	cvt.f64.f32 	%fd109, %f22;
	add.f64 	%fd110, %fd176, %fd109;
	cvt.rn.f64.u32 	%fd111, %r112;
	fma.rn.f64 	%fd112, %fd111, %fd109, %fd177;
	mul.f64 	%fd113, %fd112, %fd111;
	mul.f64 	%fd114, %fd110, %fd21;
	sub.f64 	%fd115, %fd113, %fd114;
	mul.f64 	%fd116, %fd115, %fd22;
	mul.f64 	%fd117, %fd116, %fd21;
	sub.f64 	%fd118, %fd110, %fd117;
	mul.f64 	%fd119, %fd118, %fd23;
	fma.rn.f64 	%fd120, %fd116, %fd111, %fd119;
	cvt.rn.f32.f64 	%f23, %fd120;
	add.s64 	%rd60, %rd1, %rd58;
	st.global.f32 	[%rd60], %f23;
	sub.f64 	%fd121, %fd112, %fd110;
	mul.wide.s32 	%rd61, %r130, 4;
	add.s64 	%rd62, %rd2, %rd61;
	ld.global.nc.f32 	%f24, [%rd62];
	cvt.f64.f32 	%fd122, %f24;
	sub.f64 	%fd123, %fd110, %fd122;
	add.s64 	%rd64, %rd59, %rd63;
	ld.global.nc.f32 	%f25, [%rd64];
	cvt.f64.f32 	%fd124, %f25;
	add.f64 	%fd125, %fd123, %fd124;
	fma.rn.f64 	%fd126, %fd111, %fd124, %fd121;
	mul.f64 	%fd127, %fd126, %fd111;
	mul.f64 	%fd128, %fd125, %fd21;
	sub.f64 	%fd129, %fd127, %fd128;
	mul.f64 	%fd130, %fd129, %fd22;
	mul.f64 	%fd131, %fd130, %fd21;
	sub.f64 	%fd132, %fd125, %fd131;
	mul.f64 	%fd133, %fd132, %fd23;
	fma.rn.f64 	%fd134, %fd130, %fd111, %fd133;
	cvt.rn.f32.f64 	%f26, %fd134;
	add.s64 	%rd65, %rd60, %rd63;
	st.global.f32 	[%rd65], %f26;
	sub.f64 	%fd135, %fd126, %fd125;
	add.s64 	%rd66, %rd62, %rd63;
	ld.global.nc.f32 	%f27, [%rd66];
	cvt.f64.f32 	%fd136, %f27;
	sub.f64 	%fd137, %fd125, %fd136;
	add.s64 	%rd67, %rd64, %rd63;
	ld.global.nc.f32 	%f28, [%rd67];
	cvt.f64.f32 	%fd138, %f28;
	add.f64 	%fd139, %fd137, %fd138;
	fma.rn.f64 	%fd140, %fd111, %fd138, %fd135;
	mul.f64 	%fd141, %fd140, %fd111;
	mul.f64 	%fd142, %fd139, %fd21;
	sub.f64 	%fd143, %fd141, %fd142;
	mul.f64 	%fd144, %fd143, %fd22;
	mul.f64 	%fd145, %fd144, %fd21;
	sub.f64 	%fd146, %fd139, %fd145;
	mul.f64 	%fd147, %fd146, %fd23;
	fma.rn.f64 	%fd148, %fd144, %fd111, %fd147;
	cvt.rn.f32.f64 	%f29, %fd148;
	add.s64 	%rd68, %rd65, %rd63;
	st.global.f32 	[%rd68], %f29;
	sub.f64 	%fd149, %fd140, %fd139;
	add.s64 	%rd69, %rd66, %rd63;
	ld.global.nc.f32 	%f30, [%rd69];
	cvt.f64.f32 	%fd150, %f30;
	sub.f64 	%fd151, %fd139, %fd150;
	add.s64 	%rd70, %rd67, %rd63;
	ld.global.nc.f32 	%f31, [%rd70];
	cvt.f64.f32 	%fd152, %f31;
	add.f64 	%fd153, %fd151, %fd152;
	fma.rn.f64 	%fd154, %fd111, %fd152, %fd149;
	mul.f64 	%fd155, %fd154, %fd111;
	mul.f64 	%fd156, %fd153, %fd21;
	sub.f64 	%fd157, %fd155, %fd156;
	mul.f64 	%fd158, %fd157, %fd22;
	mul.f64 	%fd159, %fd158, %fd21;
	sub.f64 	%fd160, %fd153, %fd159;
	mul.f64 	%fd161, %fd160, %fd23;
	fma.rn.f64 	%fd162, %fd158, %fd111, %fd161;
	cvt.rn.f32.f64 	%f32, %fd162;
	add.s64 	%rd71, %rd68, %rd63;
	st.global.f32 	[%rd71], %f32;
	sub.f64 	%fd177, %fd154, %fd153;
	add.s64 	%rd72, %rd69, %rd63;
	ld.global.nc.f32 	%f33, [%rd72];
	cvt.f64.f32 	%fd163, %f33;
	sub.f64 	%fd176, %fd153, %fd163;
	add.s32 	%r131, %r131, 4;
	shl.b32 	%r104, %r58, 2;
	add.s32 	%r130, %r130, %r104;
	add.s32 	%r129, %r129, %r104;
	setp.ne.s32 	%p32, %r131, 0;
	@%p32 bra 	$L__BB1_33;
$L__BB1_34:
	ret;

}


// ===== COMPILED SASS (sm_100) =====

	.target	sm_100

	.elftype	@"ET_EXEC"


//--------------------- .note.nv.tkinfo           --------------------------
	.section	.note.nv.tkinfo,"",@"SHT_NOTE"
	.sectionflags	@"SHF_NOTE_NV_TKINFO"
	.tkinfo
        /*0018*/ 	.word	0x00000002
        /*0030*/ 	.string	""
        /*0030*/ 	.string	"ptxas"
        /*0030*/ 	.string	"Cuda compilation tools, release 13.0, V13.0.88"
        /*0030*/ 	.string	"Build cuda_13.0.r13.0/compiler.36424714_0"
        /*0030*/ 	.string	"-arch sm_100 -m 64 "



//--------------------- .note.nv.cuinfo           --------------------------
	.section	.note.nv.cuinfo,"",@"SHT_NOTE"
	.sectionflags	@"SHF_NOTE_NV_CUINFO"
        /*0018*/ 	.short	0x0002
        /*001a*/ 	.short	0x0064
        /*001c*/ 	.short	0x0082
	.zero		2


//--------------------- .nv.info                  --------------------------
	.section	.nv.info,"",@"SHT_CUDA_INFO"
	.align	4


	//----- nvinfo : EIATTR_REGCOUNT
	.align		4
        /*0000*/ 	.byte	0x04, 0x2f
        /*0002*/ 	.short	(.L_1 - .L_0)
	.align		4
.L_0:
        /*0004*/ 	.word	index@(linreg_batch_f32)
        /*0008*/ 	.word	0x00000028


	//----- nvinfo : EIATTR_FRAME_SIZE
	.align		4
.L_1:
        /*000c*/ 	.byte	0x04, 0x11
        /*000e*/ 	.short	(.L_3 - .L_2)
	.align		4
.L_2:
        /*0010*/ 	.word	index@(linreg_batch_f32)
        /*0014*/ 	.word	0x00000000


	//----- nvinfo : EIATTR_REGCOUNT
	.align		4
.L_3:
        /*0018*/ 	.byte	0x04, 0x2f
        /*001a*/ 	.short	(.L_5 - .L_4)
	.align		4
.L_4:
        /*001c*/ 	.word	index@(linreg_many_series_one_param_f32)
        /*0020*/ 	.word	0x00000022


	//----- nvinfo : EIATTR_FRAME_SIZE
	.align		4
.L_5:
        /*0024*/ 	.byte	0x04, 0x11
        /*0026*/ 	.short	(.L_7 - .L_6)
	.align		4
.L_6:
        /*0028*/ 	.word	index@(linreg_many_series_one_param_f32)
        /*002c*/ 	.word	0x00000000


	//----- nvinfo : EIATTR_MIN_STACK_SIZE
	.align		4
.L_7:
        /*0030*/ 	.byte	0x04, 0x12
        /*0032*/ 	.short	(.L_9 - .L_8)
	.align		4
.L_8:
        /*0034*/ 	.word	index@(linreg_many_series_one_param_f32)
        /*0038*/ 	.word	0x00000000


	//----- nvinfo : EIATTR_MIN_STACK_SIZE
	.align		4
.L_9:
        /*003c*/ 	.byte	0x04, 0x12
        /*003e*/ 	.short	(.L_11 - .L_10)
	.align		4
.L_10:
        /*0040*/ 	.word	index@(linreg_batch_f32)
        /*0044*/ 	.word	0x00000000
.L_11:


//--------------------- .nv.compat                --------------------------
	.section	.nv.compat,"",@"SHT_CUDA_COMPAT_INFO"
	.align	4
        /*0000*/ 	.byte	0x02, 0x09, 0x00, 0x00, 0x02, 0x02, 0x01, 0x00, 0x02, 0x05, 0x05, 0x00, 0x03, 0x07, 0x01, 0x01
        /*0010*/ 	.byte	0x02, 0x03, 0x00, 0x00, 0x02, 0x06, 0x01, 0x00, 0x04, 0x0b, 0x08, 0x00, 0x01, 0x00, 0x00, 0x00
        /*0020*/ 	.byte	0x00, 0x00, 0x00, 0x00


//--------------------- .nv.info.linreg_many_series_one_param_f32 --------------------------
	.section	.nv.info.linreg_many_series_one_param_f32,"",@"SHT_CUDA_INFO"
	.sectionflags	@""
	.align	4


	//----- nvinfo : EIATTR_CUDA_API_VERSION
	.align		4
        /*0000*/ 	.byte	0x04, 0x37
        /*0002*/ 	.short	(.L_13 - .L_12)
.L_12:
        /*0004*/ 	.word	0x00000082


	//----- nvinfo : EIATTR_KPARAM_INFO
	.align		4
.L_13:
        /*0008*/ 	.byte	0x04, 0x17
        /*000a*/ 	.short	(.L_15 - .L_14)
.L_14:
        /*000c*/ 	.word	0x00000000
        /*0010*/ 	.short	0x0008
        /*0012*/ 	.short	0x0028
        /*0014*/ 	.byte	0x00, 0xf5, 0x21, 0x00


	//----- nvinfo : EIATTR_KPARAM_INFO
	.align		4
.L_15:
        /*0018*/ 	.byte	0x04, 0x17
        /*001a*/ 	.short	(.L_17 - .L_16)
.L_16:
        /*001c*/ 	.word	0x00000000
        /*0020*/ 	.short	0x0007
        /*0022*/ 	.short	0x0024
        /*0024*/ 	.byte	0x00, 0xf0, 0x11, 0x00


	//----- nvinfo : EIATTR_KPARAM_INFO
	.align		4
.L_17:
        /*0028*/ 	.byte	0x04, 0x17
        /*002a*/ 	.short	(.L_19 - .L_18)
.L_18:
        /*002c*/ 	.word	0x00000000
        /*0030*/ 	.short	0x0006
        /*0032*/ 	.short	0x0020
        /*0034*/ 	.byte	0x00, 0xf0, 0x11, 0x00


	//----- nvinfo : EIATTR_KPARAM_INFO
	.align		4
.L_19:
        /*0038*/ 	.byte	0x04, 0x17
        /*003a*/ 	.short	(.L_21 - .L_20)
.L_20:
        /*003c*/ 	.word	0x00000000
        /*0040*/ 	.short	0x0005
        /*0042*/ 	.short	0x001c
        /*0044*/ 	.byte	0x00, 0xf0, 0x11, 0x00


	//----- nvinfo : EIATTR_KPARAM_INFO
	.align		4
.L_21:
        /*0048*/ 	.byte	0x04, 0x17
        /*004a*/ 	.short	(.L_23 - .L_22)
.L_22:
        /*004c*/ 	.word	0x00000000
        /*0050*/ 	.short	0x0004
        /*0052*/ 	.short	0x0018
        /*0054*/ 	.byte	0x00, 0xf0, 0x11, 0x00


	//----- nvinfo : EIATTR_KPARAM_INFO
	.align		4
.L_23:
        /*0058*/ 	.byte	0x04, 0x17
        /*005a*/ 	.short	(.L_25 - .L_24)
.L_24:
        /*005c*/ 	.word	0x00000000
        /*0060*/ 	.short	0x0003
        /*0062*/ 	.short	0x0014
        /*0064*/ 	.byte	0x00, 0xf0, 0x11, 0x00


	//----- nvinfo : EIATTR_KPARAM_INFO
	.align		4
.L_25:
        /*0068*/ 	.byte	0x04, 0x17
        /*006a*/ 	.short	(.L_27 - .L_26)
.L_26:
        /*006c*/ 	.word	0x00000000
        /*0070*/ 	.short	0x0002
        /*0072*/ 	.short	0x0010
        /*0074*/ 	.byte	0x00, 0xf0, 0x11, 0x00


	//----- nvinfo : EIATTR_KPARAM_INFO
	.align		4
.L_27:
        /*0078*/ 	.byte	0x04, 0x17
        /*007a*/ 	.short	(.L_29 - .L_28)
.L_28:
        /*007c*/ 	.word	0x00000000
        /*0080*/ 	.short	0x0001
        /*0082*/ 	.short	0x0008
        /*0084*/ 	.byte	0x00, 0xf5, 0x21, 0x00


	//----- nvinfo : EIATTR_KPARAM_INFO
	.align		4
.L_29:
        /*0088*/ 	.byte	0x04, 0x17
        /*008a*/ 	.short	(.L_31 - .L_30)
.L_30:
        /*008c*/ 	.word	0x00000000
        /*0090*/ 	.short	0x0000
        /*0092*/ 	.short	0x0000
        /*0094*/ 	.byte	0x00, 0xf5, 0x21, 0x00


	//----- nvinfo : EIATTR_SPARSE_MMA_MASK
	.align		4
.L_31:
        /*0098*/ 	.byte	0x03, 0x50
        /*009a*/ 	.short	0x0000


	//----- nvinfo : EIATTR_MAXREG_COUNT
	.align		4
        /*009c*/ 	.byte	0x03, 0x1b
        /*009e*/ 	.short	0x00ff


	//----- nvinfo : EIATTR_MERCURY_ISA_VERSION
	.align		4
        /*00a0*/ 	.byte	0x03, 0x5f
        /*00a2*/ 	.short	0x0101


	//----- nvinfo : EIATTR_VRC_CTA_INIT_COUNT
	.align		4
        /*00a4*/ 	.byte	0x02, 0x4a
	.zero		1
	.zero		1


	//----- nvinfo : EIATTR_EXIT_INSTR_OFFSETS
	.align		4
        /*00a8*/ 	.byte	0x04, 0x1c
        /*00aa*/ 	.short	(.L_33 - .L_32)


	//   ....[0]....
.L_32:
        /*00ac*/ 	.word	0x00000080


	//   ....[1]....
        /*00b0*/ 	.word	0x00000510


	//   ....[2]....
        /*00b4*/ 	.word	0x00000590


	//   ....[3]....
        /*00b8*/ 	.word	0x00000f00


	//   ....[4]....
        /*00bc*/ 	.word	0x00001210


	//   ....[5]....
        /*00c0*/ 	.word	0x000017b0


	//----- nvinfo : EIATTR_CRS_STACK_SIZE
	.align		4
.L_33:
        /*00c4*/ 	.byte	0x04, 0x1e
        /*00c6*/ 	.short	(.L_35 - .L_34)
.L_34:
        /*00c8*/ 	.word	0x00000000


	//----- nvinfo : EIATTR_CBANK_PARAM_SIZE
	.align		4
.L_35:
        /*00cc*/ 	.byte	0x03, 0x19
        /*00ce*/ 	.short	0x0030


	//----- nvinfo : EIATTR_PARAM_CBANK
	.align		4
        /*00d0*/ 	.byte	0x04, 0x0a
        /*00d2*/ 	.short	(.L_37 - .L_36)
	.align		4
.L_36:
        /*00d4*/ 	.word	index@(.nv.constant0.linreg_many_series_one_param_f32)
        /*00d8*/ 	.short	0x0380
        /*00da*/ 	.short	0x0030


	//----- nvinfo : EIATTR_SW_WAR
	.align		4
.L_37:
        /*00dc*/ 	.byte	0x04, 0x36
        /*00de*/ 	.short	(.L_39 - .L_38)
.L_38:
        /*00e0*/ 	.word	0x00000008
.L_39:


//--------------------- .nv.info.linreg_batch_f32 --------------------------
	.section	.nv.info.linreg_batch_f32,"",@"SHT_CUDA_INFO"
	.sectionflags	@""
	.align	4


	//----- nvinfo : EIATTR_CUDA_API_VERSION
	.align		4
        /*0000*/ 	.byte	0x04, 0x37
        /*0002*/ 	.short	(.L_41 - .L_40)
.L_40:
        /*0004*/ 	.word	0x00000082


	//----- nvinfo : EIATTR_KPARAM_INFO
	.align		4
.L_41:
        /*0008*/ 	.byte	0x04, 0x17
        /*000a*/ 	.short	(.L_43 - .L_42)
.L_42:
        /*000c*/ 	.word	0x00000000
        /*0010*/ 	.short	0x0008
        /*0012*/ 	.short	0x0038
        /*0014*/ 	.byte	0x00, 0xf5, 0x21, 0x00


	//----- nvinfo : EIATTR_KPARAM_INFO
	.align		4
.L_43:
        /*0018*/ 	.byte	0x04, 0x17
        /*001a*/ 	.short	(.L_45 - .L_44)
.L_44:
        /*001c*/ 	.word	0x00000000
        /*0020*/ 	.short	0x0007
        /*0022*/ 	.short	0x0030
        /*0024*/ 	.byte	0x00, 0xf0, 0x11, 0x00


	//----- nvinfo : EIATTR_KPARAM_INFO
	.align		4
.L_45:
        /*0028*/ 	.byte	0x04, 0x17
        /*002a*/ 	.short	(.L_47 - .L_46)
.L_46:
        /*002c*/ 	.word	0x00000000
        /*0030*/ 	.short	0x0006
        /*0032*/ 	.short	0x002c
        /*0034*/ 	.byte	0x00, 0xf0, 0x11, 0x00


	//----- nvinfo : EIATTR_KPARAM_INFO
	.align		4
.L_47:
        /*0038*/ 	.byte	0x04, 0x17
        /*003a*/ 	.short	(.L_49 - .L_48)
.L_48:
        /*003c*/ 	.word	0x00000000
        /*0040*/ 	.short	0x0005
        /*0042*/ 	.short	0x0028
        /*0044*/ 	.byte	0x00, 0xf0, 0x11, 0x00


	//----- nvinfo : EIATTR_KPARAM_INFO
	.align		4
.L_49:
        /*0048*/ 	.byte	0x04, 0x17
        /*004a*/ 	.short	(.L_51 - .L_50)
.L_50:
        /*004c*/ 	.word	0x00000000
        /*0050*/ 	.short	0x0004
        /*0052*/ 	.short	0x0020
        /*0054*/ 	.byte	0x00, 0xf5, 0x21, 0x00


	//----- nvinfo : EIATTR_KPARAM_INFO
	.align		4
.L_51:
        /*0058*/ 	.byte	0x04, 0x17
        /*005a*/ 	.short	(.L_53 - .L_52)
.L_52:
        /*005c*/ 	.word	0x00000000
        /*0060*/ 	.short	0x0003
        /*0062*/ 	.short	0x0018
        /*0064*/ 	.byte	0x00, 0xf5, 0x21, 0x00


	//----- nvinfo : EIATTR_KPARAM_INFO
	.align		4
.L_53:
        /*0068*/ 	.byte	0x04, 0x17
        /*006a*/ 	.short	(.L_55 - .L_54)
.L_54:
        /*006c*/ 	.word	0x00000000
        /*0070*/ 	.short	0x0002
        /*0072*/ 	.short	0x0010
        /*0074*/ 	.byte	0x00, 0xf5, 0x21, 0x00


	//----- nvinfo : EIATTR_KPARAM_INFO
	.align		4
.L_55:
        /*0078*/ 	.byte	0x04, 0x17
        /*007a*/ 	.short	(.L_57 - .L_56)
.L_56:
        /*007c*/ 	.word	0x00000000
        /*0080*/ 	.short	0x0001
        /*0082*/ 	.short	0x0008
        /*0084*/ 	.byte	0x00, 0xf5, 0x21, 0x00


	//----- nvinfo : EIATTR_KPARAM_INFO
	.align		4
.L_57:
        /*0088*/ 	.byte	0x04, 0x17
        /*008a*/ 	.short	(.L_59 - .L_58)
.L_58:
        /*008c*/ 	.word	0x00000000
        /*0090*/ 	.short	0x0000
        /*0092*/ 	.short	0x0000
        /*0094*/ 	.byte	0x00, 0xf5, 0x21, 0x00


	//----- nvinfo : EIATTR_SPARSE_MMA_MASK
	.align		4
.L_59:
        /*0098*/ 	.byte	0x03, 0x50
        /*009a*/ 	.short	0x0000


	//----- nvinfo : EIATTR_MAXREG_COUNT
	.align		4
        /*009c*/ 	.byte	0x03, 0x1b
        /*009e*/ 	.short	0x00ff


	//----- nvinfo : EIATTR_MERCURY_ISA_VERSION
	.align		4
        /*00a0*/ 	.byte	0x03, 0x5f
        /*00a2*/ 	.short	0x0101


	//----- nvinfo : EIATTR_VRC_CTA_INIT_COUNT
	.align		4
        /*00a4*/ 	.byte	0x02, 0x4a
	.zero		1
	.zero		1


	//----- nvinfo : EIATTR_EXIT_INSTR_OFFSETS
	.align		4
        /*00a8*/ 	.byte	0x04, 0x1c
        /*00aa*/ 	.short	(.L_61 - .L_60)


	//   ....[0]....
.L_60:
        /*00ac*/ 	.word	0x00000070


	//   ....[1]....
        /*00b0*/ 	.word	0x000004c0


	//   ....[2]....
        /*00b4*/ 	.word	0x00000520


	//   ....[3]....
        /*00b8*/ 	.word	0x000015a0


	//   ....[4]....
        /*00bc*/ 	.word	0x00001920


	//   ....[5]....
        /*00c0*/ 	.word	0x00001e40


	//----- nvinfo : EIATTR_CRS_STACK_SIZE
	.align		4
.L_61:
        /*00c4*/ 	.byte	0x04, 0x1e
        /*00c6*/ 	.short	(.L_63 - .L_62)
.L_62:
        /*00c8*/ 	.word	0x00000000


	//----- nvinfo : EIATTR_CBANK_PARAM_SIZE
	.align		4
.L_63:
        /*00cc*/ 	.byte	0x03, 0x19
        /*00ce*/ 	.short	0x0040


	//----- nvinfo : EIATTR_PARAM_CBANK
	.align		4
        /*00d0*/ 	.byte	0x04, 0x0a
        /*00d2*/ 	.short	(.L_65 - .L_64)
	.align		4
.L_64:
        /*00d4*/ 	.word	index@(.nv.constant0.linreg_batch_f32)
        /*00d8*/ 	.short	0x0380
        /*00da*/ 	.short	0x0040


	//----- nvinfo : EIATTR_SW_WAR
	.align		4
.L_65:
        /*00dc*/ 	.byte	0x04, 0x36
        /*00de*/ 	.short	(.L_67 - .L_66)
.L_66:
        /*00e0*/ 	.word	0x00000008
.L_67:


//--------------------- .nv.callgraph             --------------------------
	.section	.nv.callgraph,"",@"SHT_CUDA_CALLGRAPH"
	.align	4
	.sectionentsize	8
	.align		4
        /*0000*/ 	.word	0x00000000
	.align		4
        /*0004*/ 	.word	0xffffffff
	.align		4
        /*0008*/ 	.word	0x00000000
	.align		4
        /*000c*/ 	.word	0xfffffffe
	.align		4
        /*0010*/ 	.word	0x00000000
	.align		4
        /*0014*/ 	.word	0xfffffffd
	.align		4
        /*0018*/ 	.word	0x00000000
	.align		4
        /*001c*/ 	.word	0xfffffffc


//--------------------- .text.linreg_many_series_one_param_f32 --------------------------
	.section	.text.linreg_many_series_one_param_f32,"ax",@progbits
	.align	128
        .global         linreg_many_series_one_param_f32
        .type           linreg_many_series_one_param_f32,@function
        .size           linreg_many_series_one_param_f32,(.L_x_35 - linreg_many_series_one_param_f32)
        .other          linreg_many_series_one_param_f32,@"STO_CUDA_ENTRY STV_DEFAULT"
linreg_many_series_one_param_f32:
.text.linreg_many_series_one_param_f32:
[----:B------:R-:W-:Y:S01]  /*0000*/  LDC R1, c[0x0][0x37c] ;  /* 0x0000df00ff017b82 */ /* 0x000fe20000000800 */
[----:B------:R-:W0:Y:S07]  /*0010*/  S2R R3, SR_TID.X ;  /* 0x0000000000037919 */ /* 0x000e2e0000002100 */
[----:B------:R-:W0:Y:S01]  /*0020*/  S2UR UR4, SR_CTAID.X ;  /* 0x00000000000479c3 */ /* 0x000e220000002500 */
[----:B------:R-:W1:Y:S07]  /*0030*/  LDCU UR5, c[0x0][0x390] ;  /* 0x00007200ff0577ac */ /* 0x000e6e0008000800 */
[----:B------:R-:W0:Y:S01]  /*0040*/  LDC R0, c[0x0][0x360] ;  /* 0x0000d800ff007b82 */ /* 0x000e220000000800 */
[----:B-1----:R-:W-:Y:S01]  /*0050*/  MOV R2, UR5 ;  /* 0x0000000500027c02 */ /* 0x002fe20008000f00 */
[----:B0-----:R-:W-:-:S05]  /*0060*/  IMAD R0, R0, UR4, R3 ;  /* 0x0000000400007c24 */ /* 0x001fca000f8e0203 */
[----:B------:R-:W-:-:S13]  /*0070*/  ISETP.GE.AND P0, PT, R0, R2, PT ;  /* 0x000000020000720c */ /* 0x000fda0003f06270 */
[----:B------:R-:W-:Y:S05]  /*0080*/  @P0 EXIT ;  /* 0x000000000000094d */ /* 0x000fea0003800000 */
[----:B------:R-:W0:Y:S01]  /*0090*/  LDC R4, c[0x0][0x394] ;  /* 0x0000e500ff047b82 */ /* 0x000e220000000800 */
[----:B------:R-:W1:Y:S01]  /*00a0*/  LDCU.64 UR8, c[0x0][0x358] ;  /* 0x00006b00ff0877ac */ /* 0x000e620008000a00 */
[----:B0-----:R-:W-:-:S13]  /*00b0*/  ISETP.GE.AND P0, PT, R4, 0x1, PT ;  /* 0x000000010400780c */ /* 0x001fda0003f06270 */
[----:B-1----:R-:W-:Y:S05]  /*00c0*/  @!P0 BRA `(.L_x_0) ;  /* 0x0000000400048947 */ /* 0x002fea0003800000 */
[C---:B------:R-:W-:Y:S01]  /*00d0*/  ISETP.GE.U32.AND P1, PT, R4.reuse, 0x8, PT ;  /* 0x000000080400780c */ /* 0x040fe20003f26070 */
[----:B------:R-:W-:Y:S01]  /*00e0*/  HFMA2 R3, -RZ, RZ, 0, 0 ;  /* 0x00000000ff037431 */ /* 0x000fe200000001ff */
[----:B------:R-:W-:-:S04]  /*00f0*/  LOP3.LUT R24, R4, 0x7, RZ, 0xc0, !PT ;  /* 0x0000000704187812 */ /* 0x000fc800078ec0ff */
[----:B------:R-:W-:-:S07]  /*0100*/  ISETP.NE.AND P0, PT, R24, RZ, PT ;  /* 0x000000ff1800720c */ /* 0x000fce0003f05270 */
[----:B------:R-:W-:Y:S06]  /*0110*/  @!P1 BRA `(.L_x_1) ;  /* 0x0000000000649947 */ /* 0x000fec0003800000 */
[----:B------:R-:W0:Y:S01]  /*0120*/  LDC.64 R6, c[0x0][0x3a8] ;  /* 0x0000ea00ff067b82 */ /* 0x000e220000000a00 */
[----:B------:R-:W-:Y:S01]  /*0130*/  LOP3.LUT R3, R4, 0x7ffffff8, RZ, 0xc0, !PT ;  /* 0x7ffffff804037812 */ /* 0x000fe200078ec0ff */
[----:B------:R-:W-:-:S03]  /*0140*/  IMAD.MOV.U32 R25, RZ, RZ, R0 ;  /* 0x000000ffff197224 */ /* 0x000fc600078e0000 */
[----:B------:R-:W-:-:S07]  /*0150*/  IADD3 R5, PT, PT, -R3, RZ, RZ ;  /* 0x000000ff03057210 */ /* 0x000fce0007ffe1ff */
.L_x_2:
[----:B01----:R-:W-:Y:S01]  /*0160*/  IMAD.WIDE R16, R25, 0x4, R6 ;  /* 0x0000000419107825 */ /* 0x003fe200078e0206 */
[----:B------:R-:W-:Y:S02]  /*0170*/  MOV R27, 0x7fffffff ;  /* 0x7fffffff001b7802 */ /* 0x000fe40000000f00 */
[C---:B------:R-:W-:Y:S01]  /*0180*/  LEA R25, R2.reuse, R25, 0x3 ;  /* 0x0000001902197211 */ /* 0x040fe200078e18ff */
[----:B------:R-:W-:Y:S02]  /*0190*/  VIADD R5, R5, 0x8 ;  /* 0x0000000805057836 */ /* 0x000fe40000000000 */
[C---:B------:R-:W-:Y:S01]  /*01a0*/  IMAD.WIDE R20, R2.reuse, 0x4, R16 ;  /* 0x0000000402147825 */ /* 0x040fe200078e0210 */
[----:B------:R1:W-:Y:S02]  /*01b0*/  STG.E desc[UR8][R16.64], R27 ;  /* 0x0000001b10007986 */ /* 0x0003e4000c101908 */
[----:B------:R-:W-:Y:S02]  /*01c0*/  ISETP.NE.AND P1, PT, R5, RZ, PT ;  /* 0x000000ff0500720c */ /* 0x000fe40003f25270 */
[----:B------:R1:W-:Y:S01]  /*01d0*/  STG.E desc[UR8][R20.64], R27 ;  /* 0x0000001b14007986 */ /* 0x0003e2000c101908 */
[----:B------:R-:W-:-:S05]  /*01e0*/  IMAD.WIDE R18, R2, 0x4, R20 ;  /* 0x0000000402127825 */ /* 0x000fca00078e0214 */
        /* <DEDUP_REMOVED lines=11> */
[----:B------:R-:W-:Y:S05]  /*02a0*/  @P1 BRA `(.L_x_2) ;  /* 0xfffffffc00ac1947 */ /* 0x000fea000383ffff */
.L_x_1:
[----:B------:R-:W-:Y:S05]  /*02b0*/  @!P0 BRA `(.L_x_0) ;  /* 0x0000000000888947 */ /* 0x000fea0003800000 */
[----:B------:R-:W-:Y:S02]  /*02c0*/  ISETP.GE.U32.AND P0, PT, R24, 0x4, PT ;  /* 0x000000041800780c */ /* 0x000fe40003f06070 */
[----:B-1----:R-:W-:-:S04]  /*02d0*/  LOP3.LUT R14, R4, 0x3, RZ, 0xc0, !PT ;  /* 0x00000003040e7812 */ /* 0x002fc800078ec0ff */
[----:B------:R-:W-:-:S07]  /*02e0*/  ISETP.NE.AND P1, PT, R14, RZ, PT ;  /* 0x000000ff0e00720c */ /* 0x000fce0003f25270 */
[----:B------:R-:W-:Y:S06]  /*02f0*/  @!P0 BRA `(.L_x_3) ;  /* 0x0000000000308947 */ /* 0x000fec0003800000 */
[----:B------:R-:W0:Y:S01]  /*0300*/  LDC.64 R6, c[0x0][0x3a8] ;  /* 0x0000ea00ff067b82 */ /* 0x000e220000000a00 */
[C---:B------:R-:W-:Y:S02]  /*0310*/  IMAD R5, R3.reuse, R2, R0 ;  /* 0x0000000203057224 */ /* 0x040fe400078e0200 */
[----:B------:R-:W-:Y:S02]  /*0320*/  VIADD R3, R3, 0x4 ;  /* 0x0000000403037836 */ /* 0x000fe40000000000 */
[----:B0-----:R-:W-:Y:S01]  /*0330*/  IMAD.WIDE R6, R5, 0x4, R6 ;  /* 0x0000000405067825 */ /* 0x001fe200078e0206 */
[----:B------:R-:W-:-:S03]  /*0340*/  MOV R5, 0x7fffffff ;  /* 0x7fffffff00057802 */ /* 0x000fc60000000f00 */
[C---:B------:R-:W-:Y:S02]  /*0350*/  IMAD.WIDE R8, R2.reuse, 0x4, R6 ;  /* 0x0000000402087825 */ /* 0x040fe400078e0206 */
[----:B------:R0:W-:Y:S04]  /*0360*/  STG.E desc[UR8][R6.64], R5 ;  /* 0x0000000506007986 */ /* 0x0001e8000c101908 */
[----:B------:R0:W-:Y:S01]  /*0370*/  STG.E desc[UR8][R8.64], R5 ;  /* 0x0000000508007986 */ /* 0x0001e2000c101908 */
[----:B------:R-:W-:-:S05]  /*0380*/  IMAD.WIDE R10, R2, 0x4, R8 ;  /* 0x00000004020a7825 */ /* 0x000fca00078e0208 */
[----:B------:R0:W-:Y:S01]  /*0390*/  STG.E desc[UR8][R10.64], R5 ;  /* 0x000000050a007986 */ /* 0x0001e2000c101908 */
[----:B------:R-:W-:-:S05]  /*03a0*/  IMAD.WIDE R12, R2, 0x4, R10 ;  /* 0x00000004020c7825 */ /* 0x000fca00078e020a */
[----:B------:R0:W-:Y:S02]  /*03b0*/  STG.E desc[UR8][R12.64], R5 ;  /* 0x000000050c007986 */ /* 0x0001e4000c101908 */
.L_x_3:
[----:B------:R-:W-:Y:S05]  /*03c0*/  @!P1 BRA `(.L_x_0) ;  /* 0x0000000000449947 */ /* 0x000fea0003800000 */
[----:B0-----:R-:W-:Y:S02]  /*03d0*/  LOP3.LUT R5, R4, 0x1, RZ, 0xc0, !PT ;  /* 0x0000000104057812 */ /* 0x001fe400078ec0ff */
[----:B------:R-:W-:Y:S02]  /*03e0*/  ISETP.NE.AND P0, PT, R14, 0x1, PT ;  /* 0x000000010e00780c */ /* 0x000fe40003f05270 */
[----:B------:R-:W-:-:S13]  /*03f0*/  ISETP.NE.U32.AND P1, PT, R5, 0x1, PT ;  /* 0x000000010500780c */ /* 0x000fda0003f25070 */
[----:B------:R-:W0:Y:S01]  /*0400*/  @!P1 LDC.64 R10, c[0x0][0x3a8] ;  /* 0x0000ea00ff0a9b82 */ /* 0x000e220000000a00 */
[----:B------:R-:W-:Y:S05]  /*0410*/  @!P0 BRA `(.L_x_4) ;  /* 0x0000000000208947 */ /* 0x000fea0003800000 */
[----:B------:R-:W1:Y:S01]  /*0420*/  LDC.64 R6, c[0x0][0x3a8] ;  /* 0x0000ea00ff067b82 */ /* 0x000e620000000a00 */
[C---:B------:R-:W-:Y:S01]  /*0430*/  IMAD R5, R3.reuse, R2, R0 ;  /* 0x0000000203057224 */ /* 0x040fe200078e0200 */
[----:B------:R-:W-:-:S03]  /*0440*/  IADD3 R3, PT, PT, R3, 0x2, RZ ;  /* 0x0000000203037810 */ /* 0x000fc60007ffe0ff */
[----:B-1----:R-:W-:Y:S01]  /*0450*/  IMAD.WIDE R6, R5, 0x4, R6 ;  /* 0x0000000405067825 */ /* 0x002fe200078e0206 */
[----:B------:R-:W-:-:S03]  /*0460*/  MOV R5, 0x7fffffff ;  /* 0x7fffffff00057802 */ /* 0x000fc60000000f00 */
[----:B------:R-:W-:Y:S02]  /*0470*/  IMAD.WIDE R8, R2, 0x4, R6 ;  /* 0x0000000402087825 */ /* 0x000fe400078e0206 */
[----:B------:R1:W-:Y:S04]  /*0480*/  STG.E desc[UR8][R6.64], R5 ;  /* 0x0000000506007986 */ /* 0x0003e8000c101908 */
[----:B------:R1:W-:Y:S02]  /*0490*/  STG.E desc[UR8][R8.64], R5 ;  /* 0x0000000508007986 */ /* 0x0003e4000c101908 */
.L_x_4:
[----:B-1----:R-:W-:Y:S02]  /*04a0*/  @!P1 IMAD R7, R3, R2, R0 ;  /* 0x0000000203079224 */ /* 0x002fe400078e0200 */
[----:B------:R-:W-:Y:S02]  /*04b0*/  @!P1 IMAD.MOV.U32 R3, RZ, RZ, 0x7fffffff ;  /* 0x7fffffffff039424 */ /* 0x000fe400078e00ff */
[----:B0-----:R-:W-:-:S05]  /*04c0*/  @!P1 IMAD.WIDE R6, R7, 0x4, R10 ;  /* 0x0000000407069825 */ /* 0x001fca00078e020a */
[----:B------:R2:W-:Y:S02]  /*04d0*/  @!P1 STG.E desc[UR8][R6.64], R3 ;  /* 0x0000000306009986 */ /* 0x0005e4000c101908 */
.L_x_0:
[----:B01----:R-:W0:Y:S02]  /*04e0*/  LDC R8, c[0x0][0x398] ;  /* 0x0000e600ff087b82 */ /* 0x003e240000000800 */
[----:B0-----:R-:W-:-:S04]  /*04f0*/  ISETP.GT.AND P0, PT, R8, R4, PT ;  /* 0x000000040800720c */ /* 0x001fc80003f04270 */
[----:B------:R-:W-:-:S13]  /*0500*/  ISETP.LT.OR P0, PT, R8, 0x1, P0 ;  /* 0x000000010800780c */ /* 0x000fda0000701670 */
[----:B------:R-:W-:Y:S05]  /*0510*/  @P0 EXIT ;  /* 0x000000000000094d */ /* 0x000fea0003800000 */
[----:B--2---:R-:W0:Y:S02]  /*0520*/  LDC.64 R6, c[0x0][0x388] ;  /* 0x0000e200ff067b82 */ /* 0x004e240000000a00 */
[----:B0-----:R-:W-:-:S05]  /*0530*/  IMAD.WIDE R6, R0, 0x4, R6 ;  /* 0x0000000400067825 */ /* 0x001fca00078e0206 */
[----:B------:R-:W2:Y:S02]  /*0540*/  LDG.E.CONSTANT R3, desc[UR8][R6.64] ;  /* 0x0000000806037981 */ /* 0x000ea4000c1e9900 */
[----:B--2---:R-:W-:-:S04]  /*0550*/  IADD3 R5, PT, PT, -R3, R4, RZ ;  /* 0x0000000403057210 */ /* 0x004fc80007ffe1ff */
[----:B------:R-:W-:-:S04]  /*0560*/  ISETP.GE.AND P0, PT, R5, R8, PT ;  /* 0x000000080500720c */ /* 0x000fc80003f06270 */
[----:B------:R-:W-:-:S04]  /*0570*/  ISETP.LT.OR P0, PT, R3, RZ, !P0 ;  /* 0x000000ff0300720c */ /* 0x000fc80004701670 */
[----:B------:R-:W-:-:S13]  /*0580*/  ISETP.GE.OR P0, PT, R3, R4, P0 ;  /* 0x000000040300720c */ /* 0x000fda0000706670 */
[----:B------:R-:W-:Y:S05]  /*0590*/  @P0 EXIT ;  /* 0x000000000000094d */ /* 0x000fea0003800000 */
[C---:B------:R-:W-:Y:S02]  /*05a0*/  ISETP.GE.U32.AND P0, PT, R8.reuse, 0x2, PT ;  /* 0x000000020800780c */ /* 0x040fe40003f06070 */
[----:B------:R-:W-:Y:S02]  /*05b0*/  CS2R R16, SRZ ;  /* 0x0000000000107805 */ /* 0x000fe4000001ff00 */
[----:B------:R-:W-:Y:S02]  /*05c0*/  IADD3 R4, PT, PT, R8, -0x1, RZ ;  /* 0xffffffff08047810 */ /* 0x000fe40007ffe0ff */
[----:B------:R-:W-:-:S03]  /*05d0*/  CS2R R12, SRZ ;  /* 0x00000000000c7805 */ /* 0x000fc6000001ff00 */
[----:B------:R-:W-:-:S04]  /*05e0*/  IMAD.IADD R6, R3, 0x1, R4 ;  /* 0x0000000103067824 */ /* 0x000fc800078e0204 */
[----:B------:R-:W-:Y:S05]  /*05f0*/  @!P0 BRA `(.L_x_5) ;  /* 0x0000000800388947 */ /* 0x000fea0003800000 */
[----:B------:R-:W-:Y:S01]  /*0600*/  IADD3 R5, PT, PT, R8, -0x2, RZ ;  /* 0xfffffffe08057810 */ /* 0x000fe20007ffe0ff */
[----:B------:R-:W-:Y:S01]  /*0610*/  HFMA2 R8, -RZ, RZ, 0, 0 ;  /* 0x00000000ff087431 */ /* 0x000fe200000001ff */
[----:B------:R-:W-:Y:S02]  /*0620*/  LOP3.LUT P0, R7, R4, 0x7, RZ, 0xc0, !PT ;  /* 0x0000000704077812 */ /* 0x000fe4000780c0ff */
[----:B------:R-:W-:Y:S02]  /*0630*/  CS2R R12, SRZ ;  /* 0x00000000000c7805 */ /* 0x000fe4000001ff00 */
[----:B------:R-:W-:Y:S02]  /*0640*/  ISETP.GE.U32.AND P1, PT, R5, 0x7, PT ;  /* 0x000000070500780c */ /* 0x000fe40003f26070 */
[----:B------:R-:W-:-:S11]  /*0650*/  CS2R R16, SRZ ;  /* 0x0000000000107805 */ /* 0x000fd6000001ff00 */
[----:B------:R-:W-:Y:S05]  /*0660*/  @!P1 BRA `(.L_x_6) ;  /* 0x0000000400109947 */ /* 0x000fea0003800000 */
[----:B------:R-:W0:Y:S01]  /*0670*/  LDC R9, c[0x0][0x390] ;  /* 0x0000e400ff097b82 */ /* 0x000e220000000800 */
[----:B------:R-:W-:Y:S01]  /*0680*/  LOP3.LUT R8, R4, 0xfffffff8, RZ, 0xc0, !PT ;  /* 0xfffffff804087812 */ /* 0x000fe200078ec0ff */
[----:B------:R-:W-:Y:S01]  /*0690*/  IMAD R5, R3, R2, R0 ;  /* 0x0000000203057224 */ /* 0x000fe200078e0200 */
[----:B------:R-:W-:Y:S01]  /*06a0*/  CS2R R12, SRZ ;  /* 0x00000000000c7805 */ /* 0x000fe2000001ff00 */
[----:B------:R-:W-:Y:S02]  /*06b0*/  UMOV UR4, 0x4 ;  /* 0x0000000400047882 */ /* 0x000fe40000000000 */
[----:B------:R-:W-:Y:S02]  /*06c0*/  IMAD.MOV R23, RZ, RZ, -R8 ;  /* 0x000000ffff177224 */ /* 0x000fe400078e0a08 */
[----:B------:R-:W1:Y:S05]  /*06d0*/  LDC.64 R10, c[0x0][0x380] ;  /* 0x0000e000ff0a7b82 */ /* 0x000e6a0000000a00 */
.L_x_7:
[----:B-1----:R-:W-:-:S05]  /*06e0*/  IMAD.WIDE R26, R5, 0x4, R10 ;  /* 0x00000004051a7825 */ /* 0x002fca00078e020a */
[----:B------:R-:W2:Y:S01]  /*06f0*/  LDG.E.CONSTANT R14, desc[UR8][R26.64] ;  /* 0x000000081a0e7981 */ /* 0x000ea2000c1e9900 */
[----:B0-----:R-:W-:-:S05]  /*0700*/  MOV R2, R9 ;  /* 0x0000000900027202 */ /* 0x001fca0000000f00 */
[----:B------:R-:W-:-:S05]  /*0710*/  IMAD.WIDE R20, R2, 0x4, R26 ;  /* 0x0000000402147825 */ /* 0x000fca00078e021a */
[----:B------:R0:W3:Y:S02]  /*0720*/  LDG.E.CONSTANT R24, desc[UR8][R20.64] ;  /* 0x0000000814187981 */ /* 0x0000e4000c1e9900 */
[----:B0-----:R-:W-:-:S05]  /*0730*/  IMAD.WIDE R20, R2, 0x4, R20 ;  /* 0x0000000402147825 */ /* 0x001fca00078e0214 */
[----:B------:R0:W4:Y:S01]  /*0740*/  LDG.E.CONSTANT R22, desc[UR8][R20.64] ;  /* 0x0000000814167981 */ /* 0x000122000c1e9900 */
[----:B------:R-:W-:Y:S01]  /*0750*/  UIADD3 UR5, UPT, UPT, UR4, -0x3, URZ ;  /* 0xfffffffd04057890 */ /* 0x000fe2000fffe0ff */
[----:B0-----:R-:W-:-:S08]  /*0760*/  IMAD.WIDE R20, R2, 0x4, R20 ;  /* 0x0000000402147825 */ /* 0x001fd000078e0214 */
[----:B------:R-:W-:Y:S01]  /*0770*/  I2F.F64.U32 R18, UR5 ;  /* 0x0000000500127d12 */ /* 0x000fe20008201800 */
[----:B------:R0:W5:Y:S01]  /*0780*/  LDG.E.CONSTANT R25, desc[UR8][R20.64] ;  /* 0x0000000814197981 */ /* 0x000162000c1e9900 */
[----:B------:R-:W-:Y:S01]  /*0790*/  UIADD3 UR5, UPT, UPT, UR4, -0x2, URZ ;  /* 0xfffffffe04057890 */ /* 0x000fe2000fffe0ff */
[----:B0-----:R-:W-:-:S05]  /*07a0*/  IMAD.WIDE R20, R2, 0x4, R20 ;  /* 0x0000000402147825 */ /* 0x001fca00078e0214 */
[----:B------:R0:W5:Y:S02]  /*07b0*/  LDG.E.CONSTANT R26, desc[UR8][R20.64] ;  /* 0x00000008141a7981 */ /* 0x000164000c1e9900 */
[----:B0-----:R-:W-:Y:S01]  /*07c0*/  IMAD.WIDE R20, R2, 0x4, R20 ;  /* 0x0000000402147825 */ /* 0x001fe200078e0214 */
[----:B--2---:R-:W0:Y:S02]  /*07d0*/  F2F.F64.F32 R14, R14 ;  /* 0x0000000e000e7310 */ /* 0x004e240000201800 */
[C---:B0-----:R-:W-:Y:S02]  /*07e0*/  DFMA R18, R14.reuse, R18, R12 ;  /* 0x000000120e12722b */ /* 0x041fe4000000000c */
[----:B------:R-:W-:-:S04]  /*07f0*/  DADD R14, R14, R16 ;  /* 0x000000000e0e7229 */ /* 0x000fc80000000010 */
[----:B---3--:R0:W-:Y:S08]  /*0800*/  F2F.F64.F32 R12, R24 ;  /* 0x00000018000c7310 */ /* 0x0081f00000201800 */
[----:B------:R-:W1:Y:S01]  /*0810*/  I2F.F64.U32 R16, UR5 ;  /* 0x0000000500107d12 */ /* 0x000e620008201800 */
[----:B0-----:R0:W2:Y:S02]  /*0820*/  LDG.E.CONSTANT R24, desc[UR8][R20.64] ;  /* 0x0000000814187981 */ /* 0x0010a4000c1e9900 */
[----:B0-----:R-:W-:Y:S01]  /*0830*/  IMAD.WIDE R20, R2, 0x4, R20 ;  /* 0x0000000402147825 */ /* 0x001fe200078e0214 */
[----:B-1----:R-:W-:-:S04]  /*0840*/  DFMA R16, R12, R16, R18 ;  /* 0x000000100c10722b */ /* 0x002fc80000000012 */
[----:B------:R0:W3:Y:S02]  /*0850*/  LDG.E.CONSTANT R18, desc[UR8][R20.64] ;  /* 0x0000000814127981 */ /* 0x0000e4000c1e9900 */
[----:B0-----:R-:W-:-:S06]  /*0860*/  IMAD.WIDE R20, R2, 0x4, R20 ;  /* 0x0000000402147825 */ /* 0x001fcc00078e0214 */
[----:B------:R-:W3:Y:S01]  /*0870*/  LDG.E.CONSTANT R20, desc[UR8][R20.64] ;  /* 0x0000000814147981 */ /* 0x000ee2000c1e9900 */
[----:B------:R-:W-:Y:S01]  /*0880*/  UIADD3 UR5, UPT, UPT, UR4, -0x1, URZ ;  /* 0xffffffff04057890 */ /* 0x000fe2000fffe0ff */
[----:B------:R-:W-:Y:S01]  /*0890*/  DADD R14, R14, R12 ;  /* 0x000000000e0e7229 */ /* 0x000fe2000000000c */
[----:B----4-:R-:W0:Y:S08]  /*08a0*/  F2F.F64.F32 R28, R22 ;  /* 0x00000016001c7310 */ /* 0x010e300000201800 */
[----:B------:R-:W1:Y:S01]  /*08b0*/  I2F.F64.U32 R12, UR5 ;  /* 0x00000005000c7d12 */ /* 0x000e620008201800 */
[----:B0-----:R-:W-:-:S02]  /*08c0*/  DADD R14, R14, R28 ;  /* 0x000000000e0e7229 */ /* 0x001fc4000000001c */
[----:B-1----:R-:W-:-:S05]  /*08d0*/  DFMA R16, R28, R12, R16 ;  /* 0x0000000c1c10722b */ /* 0x002fca0000000010 */
[----:B------:R-:W-:Y:S01]  /*08e0*/  I2F.F64.U32 R12, UR4 ;  /* 0x00000004000c7d12 */ /* 0x000fe20008201800 */
[----:B------:R-:W-:-:S07]  /*08f0*/  UIADD3 UR5, UPT, UPT, UR4, 0x1, URZ ;  /* 0x0000000104057890 */ /* 0x000fce000fffe0ff */
[----:B-----5:R-:W0:Y:S01]  /*0900*/  F2F.F64.F32 R28, R25 ;  /* 0x00000019001c7310 */ /* 0x020e220000201800 */
[----:B------:R-:W-:-:S07]  /*0910*/  UIADD3 UR6, UPT, UPT, UR4, 0x3, URZ ;  /* 0x0000000304067890 */ /* 0x000fce000fffe0ff */
[----:B------:R-:W1:Y:S01]  /*0920*/  F2F.F64.F32 R26, R26 ;  /* 0x0000001a001a7310 */ /* 0x000e620000201800 */
[----:B0-----:R-:W-:-:S07]  /*0930*/  DFMA R16, R28, R12, R16 ;  /* 0x0000000c1c10722b */ /* 0x001fce0000000010 */
[----:B------:R-:W0:Y:S01]  /*0940*/  I2F.F64.U32 R12, UR5 ;  /* 0x00000005000c7d12 */ /* 0x000e220008201800 */
[----:B------:R-:W-:Y:S01]  /*0950*/  UIADD3 UR5, UPT, UPT, UR4, 0x2, URZ ;  /* 0x0000000204057890 */ /* 0x000fe2000fffe0ff */
[----:B------:R-:W-:-:S08]  /*0960*/  DADD R28, R14, R28 ;  /* 0x000000000e1c7229 */ /* 0x000fd0000000001c */
[----:B------:R-:W-:Y:S01]  /*0970*/  I2F.F64.U32 R14, UR5 ;  /* 0x00000005000e7d12 */ /* 0x000fe20008201800 */
[----:B------:R-:W-:Y:S01]  /*0980*/  UIADD3 UR5, UPT, UPT, UR4, 0x4, URZ ;  /* 0x0000000404057890 */ /* 0x000fe2000fffe0ff */
[----:B-1----:R-:W-:Y:S02]  /*0990*/  DADD R28, R28, R26 ;  /* 0x000000001c1c7229 */ /* 0x002fe4000000001a */
[----:B0-----:R-:W-:-:S04]  /*09a0*/  DFMA R12, R26, R12, R16 ;  /* 0x0000000c1a0c722b */ /* 0x001fc80000000010 */
[----:B------:R-:W-:Y:S01]  /*09b0*/  I2F.F64.U32 R26, UR6 ;  /* 0x00000006001a7d12 */ /* 0x000fe20008201800 */
[----:B------:R-:W-:-:S04]  /*09c0*/  IADD3 R23, PT, PT, R23, 0x8, RZ ;  /* 0x0000000817177810 */ /* 0x000fc80007ffe0ff */
[----:B------:R-:W-:-:S03]  /*09d0*/  ISETP.NE.AND P1, PT, R23, RZ, PT ;  /* 0x000000ff1700720c */ /* 0x000fc60003f25270 */
[----:B------:R-:W-:Y:S01]  /*09e0*/  I2F.F64.U32 R16, UR5 ;  /* 0x0000000500107d12 */ /* 0x000fe20008201800 */
[----:B------:R-:W-:Y:S01]  /*09f0*/  UIADD3 UR4, UPT, UPT, UR4, 0x8, URZ ;  /* 0x0000000804047890 */ /* 0x000fe2000fffe0ff */
[----:B------:R-:W-:-:S06]  /*0a00*/  IMAD R5, R2, 0x8, R5 ;  /* 0x0000000802057824 */ /* 0x000fcc00078e0205 */
[----:B--2---:R-:W0:Y:S08]  /*0a10*/  F2F.F64.F32 R24, R24 ;  /* 0x0000001800187310 */ /* 0x004e300000201800 */
[----:B---3--:R-:W1:Y:S01]  /*0a20*/  F2F.F64.F32 R18, R18 ;  /* 0x0000001200127310 */ /* 0x008e620000201800 */
[----:B0-----:R-:W-:Y:S02]  /*0a30*/  DFMA R12, R24, R14, R12 ;  /* 0x0000000e180c722b */ /* 0x001fe4000000000c */
[----:B------:R-:W-:-:S05]  /*0a40*/  DADD R28, R28, R24 ;  /* 0x000000001c1c7229 */ /* 0x000fca0000000018 */
[----:B------:R-:W0:Y:S01]  /*0a50*/  F2F.F64.F32 R20, R20 ;  /* 0x0000001400147310 */ /* 0x000e220000201800 */
[----:B-1----:R-:W-:Y:S02]  /*0a60*/  DFMA R12, R18, R26, R12 ;  /* 0x0000001a120c722b */ /* 0x002fe4000000000c */
[----:B------:R-:W-:-:S06]  /*0a70*/  DADD R28, R28, R18 ;  /* 0x000000001c1c7229 */ /* 0x000fcc0000000012 */
[----:B0-----:R-:W-:Y:S02]  /*0a80*/  DFMA R12, R20, R16, R12 ;  /* 0x00000010140c722b */ /* 0x001fe4000000000c */
[----:B------:R-:W-:Y:S01]  /*0a90*/  DADD R16, R28, R20 ;  /* 0x000000001c107229 */ /* 0x000fe20000000014 */
[----:B------:R-:W-:Y:S10]  /*0aa0*/  @P1 BRA `(.L_x_7) ;  /* 0xfffffffc000c1947 */ /* 0x000ff4000383ffff */
.L_x_6:
[----:B------:R-:W-:Y:S05]  /*0ab0*/  @!P0 BRA `(.L_x_5) ;  /* 0x0000000400088947 */ /* 0x000fea0003800000 */
[----:B------:R-:W-:Y:S02]  /*0ac0*/  ISETP.GE.U32.AND P0, PT, R7, 0x4, PT ;  /* 0x000000040700780c */ /* 0x000fe40003f06070 */
[----:B------:R-:W-:-:S04]  /*0ad0*/  LOP3.LUT R5, R4, 0x3, RZ, 0xc0, !PT ;  /* 0x0000000304057812 */ /* 0x000fc800078ec0ff */
[----:B------:R-:W-:-:S07]  /*0ae0*/  ISETP.NE.AND P1, PT, R5, RZ, PT ;  /* 0x000000ff0500720c */ /* 0x000fce0003f25270 */
[----:B------:R-:W-:Y:S06]  /*0af0*/  @!P0 BRA `(.L_x_8) ;  /* 0x00000000007c8947 */ /* 0x000fec0003800000 */
[----:B------:R-:W0:Y:S01]  /*0b00*/  LDC.64 R18, c[0x0][0x380] ;  /* 0x0000e000ff127b82 */ /* 0x000e220000000a00 */
[----:B------:R-:W-:-:S05]  /*0b10*/  IADD3 R7, PT, PT, R3, R8, RZ ;  /* 0x0000000803077210 */ /* 0x000fca0007ffe0ff */
[----:B------:R-:W-:-:S04]  /*0b20*/  IMAD R7, R7, R2, R0 ;  /* 0x0000000207077224 */ /* 0x000fc800078e0200 */
[----:B0-----:R-:W-:-:S05]  /*0b30*/  IMAD.WIDE R18, R7, 0x4, R18 ;  /* 0x0000000407127825 */ /* 0x001fca00078e0212 */
[----:B------:R0:W2:Y:S01]  /*0b40*/  LDG.E.CONSTANT R20, desc[UR8][R18.64] ;  /* 0x0000000812147981 */ /* 0x0000a2000c1e9900 */
[----:B------:R-:W-:-:S05]  /*0b50*/  IMAD.WIDE R22, R2, 0x4, R18 ;  /* 0x0000000402167825 */ /* 0x000fca00078e0212 */
[----:B------:R-:W3:Y:S01]  /*0b60*/  LDG.E.CONSTANT R26, desc[UR8][R22.64] ;  /* 0x00000008161a7981 */ /* 0x000ee2000c1e9900 */
[----:B------:R-:W-:-:S05]  /*0b70*/  IMAD.WIDE R24, R2, 0x4, R22 ;  /* 0x0000000402187825 */ /* 0x000fca00078e0216 */
[----:B------:R1:W4:Y:S01]  /*0b80*/  LDG.E.CONSTANT R9, desc[UR8][R24.64] ;  /* 0x0000000818097981 */ /* 0x000322000c1e9900 */
[----:B------:R-:W-:-:S05]  /*0b90*/  IMAD.WIDE R28, R2, 0x4, R24 ;  /* 0x00000004021c7825 */ /* 0x000fca00078e0218 */
[----:B------:R-:W5:Y:S01]  /*0ba0*/  LDG.E.CONSTANT R7, desc[UR8][R28.64] ;  /* 0x000000081c077981 */ /* 0x000f62000c1e9900 */
[C---:B------:R-:W-:Y:S01]  /*0bb0*/  IADD3 R27, PT, PT, R8.reuse, 0x1, RZ ;  /* 0x00000001081b7810 */ /* 0x040fe20007ffe0ff */
[C---:B------:R-:W-:Y:S01]  /*0bc0*/  VIADD R14, R8.reuse, 0x2 ;  /* 0x00000002080e7836 */ /* 0x040fe20000000000 */
[C---:B0-----:R-:W-:Y:S02]  /*0bd0*/  IADD3 R18, PT, PT, R8.reuse, 0x3, RZ ;  /* 0x0000000308127810 */ /* 0x041fe40007ffe0ff */
[----:B------:R-:W-:Y:S01]  /*0be0*/  I2F.F64.U32 R10, R27 ;  /* 0x0000001b000a7312 */ /* 0x000fe20000201800 */
[----:B------:R-:W-:-:S07]  /*0bf0*/  IADD3 R8, PT, PT, R8, 0x4, RZ ;  /* 0x0000000408087810 */ /* 0x000fce0007ffe0ff */
[----:B------:R-:W-:Y:S08]  /*0c00*/  I2F.F64.U32 R14, R14 ;  /* 0x0000000e000e7312 */ /* 0x000ff00000201800 */
[----:B------:R-:W-:Y:S08]  /*0c10*/  I2F.F64.U32 R18, R18 ;  /* 0x0000001200127312 */ /* 0x000ff00000201800 */
[----:B-1----:R-:W-:Y:S08]  /*0c20*/  I2F.F64.U32 R24, R8 ;  /* 0x0000000800187312 */ /* 0x002ff00000201800 */
[----:B--2---:R-:W0:Y:S08]  /*0c30*/  F2F.F64.F32 R20, R20 ;  /* 0x0000001400147310 */ /* 0x004e300000201800 */
[----:B---3--:R-:W1:Y:S01]  /*0c40*/  F2F.F64.F32 R22, R26 ;  /* 0x0000001a00167310 */ /* 0x008e620000201800 */
[----:B0-----:R-:W-:-:S02]  /*0c50*/  DFMA R10, R20, R10, R12 ;  /* 0x0000000a140a722b */ /* 0x001fc4000000000c */
[----:B------:R-:W-:-:S05]  /*0c60*/  DADD R16, R16, R20 ;  /* 0x0000000010107229 */ /* 0x000fca0000000014 */
[----:B----4-:R-:W0:Y:S01]  /*0c70*/  F2F.F64.F32 R12, R9 ;  /* 0x00000009000c7310 */ /* 0x010e220000201800 */
[----:B-1----:R-:W-:Y:S02]  /*0c80*/  DFMA R10, R22, R14, R10 ;  /* 0x0000000e160a722b */ /* 0x002fe4000000000a */
[----:B------:R-:W-:-:S05]  /*0c90*/  DADD R22, R16, R22 ;  /* 0x0000000010167229 */ /* 0x000fca0000000016 */
[----:B-----5:R-:W1:Y:S01]  /*0ca0*/  F2F.F64.F32 R16, R7 ;  /* 0x0000000700107310 */ /* 0x020e620000201800 */
[----:B0-----:R-:W-:Y:S02]  /*0cb0*/  DFMA R10, R12, R18, R10 ;  /* 0x000000120c0a722b */ /* 0x001fe4000000000a */
[----:B------:R-:W-:-:S06]  /*0cc0*/  DADD R22, R22, R12 ;  /* 0x0000000016167229 */ /* 0x000fcc000000000c */
[----:B-1----:R-:W-:Y:S02]  /*0cd0*/  DFMA R12, R16, R24, R10 ;  /* 0x00000018100c722b */ /* 0x002fe4000000000a */
[----:B------:R-:W-:-:S11]  /*0ce0*/  DADD R16, R22, R16 ;  /* 0x0000000016107229 */ /* 0x000fd60000000010 */
.L_x_8:
[----:B------:R-:W-:Y:S05]  /*0cf0*/  @!P1 BRA `(.L_x_5) ;  /* 0x0000000000789947 */ /* 0x000fea0003800000 */
[----:B------:R-:W-:Y:S02]  /*0d00*/  ISETP.NE.AND P0, PT, R5, 0x1, PT ;  /* 0x000000010500780c */ /* 0x000fe40003f05270 */
[----:B------:R-:W-:-:S04]  /*0d10*/  LOP3.LUT R4, R4, 0x1, RZ, 0xc0, !PT ;  /* 0x0000000104047812 */ /* 0x000fc800078ec0ff */
[----:B------:R-:W-:-:S07]  /*0d20*/  ISETP.NE.U32.AND P1, PT, R4, 0x1, PT ;  /* 0x000000010400780c */ /* 0x000fce0003f25070 */
[----:B------:R-:W0:Y:S01]  /*0d30*/  @P0 LDC.64 R10, c[0x0][0x380] ;  /* 0x0000e000ff0a0b82 */ /* 0x000e220000000a00 */
[----:B------:R-:W-:Y:S01]  /*0d40*/  @P0 IMAD.IADD R7, R3, 0x1, R8 ;  /* 0x0000000103070824 */ /* 0x000fe200078e0208 */
[C---:B------:R-:W-:Y:S02]  /*0d50*/  @P0 IADD3 R28, PT, PT, R8.reuse, 0x1, RZ ;  /* 0x00000001081c0810 */ /* 0x040fe40007ffe0ff */
[----:B------:R-:W-:Y:S01]  /*0d60*/  @P0 IADD3 R8, PT, PT, R8, 0x2, RZ ;  /* 0x0000000208080810 */ /* 0x000fe20007ffe0ff */
[----:B------:R-:W-:-:S03]  /*0d70*/  @P0 IMAD R7, R7, R2, R0 ;  /* 0x0000000207070224 */ /* 0x000fc600078e0200 */
[----:B------:R-:W1:Y:S01]  /*0d80*/  @!P1 LDC.64 R4, c[0x0][0x380] ;  /* 0x0000e000ff049b82 */ /* 0x000e620000000a00 */
[----:B0-----:R-:W-:-:S05]  /*0d90*/  @P0 IMAD.WIDE R10, R7, 0x4, R10 ;  /* 0x00000004070a0825 */ /* 0x001fca00078e020a */
[----:B------:R0:W2:Y:S01]  /*0da0*/  @P0 LDG.E.CONSTANT R9, desc[UR8][R10.64] ;  /* 0x000000080a090981 */ /* 0x0000a2000c1e9900 */
[----:B------:R-:W-:Y:S02]  /*0db0*/  @!P1 IMAD.IADD R7, R3, 0x1, R8 ;  /* 0x0000000103079824 */ /* 0x000fe400078e0208 */
[----:B------:R-:W-:-:S04]  /*0dc0*/  @P0 IMAD.WIDE R26, R2, 0x4, R10 ;  /* 0x00000004021a0825 */ /* 0x000fc800078e020a */
[----:B------:R-:W-:Y:S01]  /*0dd0*/  @!P1 IMAD R7, R7, R2, R0 ;  /* 0x0000000207079224 */ /* 0x000fe200078e0200 */
[----:B------:R-:W3:Y:S03]  /*0de0*/  @P0 LDG.E.CONSTANT R14, desc[UR8][R26.64] ;  /* 0x000000081a0e0981 */ /* 0x000ee6000c1e9900 */
[----:B-1----:R-:W-:-:S06]  /*0df0*/  @!P1 IMAD.WIDE R22, R7, 0x4, R4 ;  /* 0x0000000407169825 */ /* 0x002fcc00078e0204 */
[----:B------:R-:W4:Y:S01]  /*0e00*/  @!P1 LDG.E.CONSTANT R22, desc[UR8][R22.64] ;  /* 0x0000000816169981 */ /* 0x000f22000c1e9900 */
[----:B------:R-:W-:Y:S01]  /*0e10*/  @P0 I2F.F64.U32 R20, R28 ;  /* 0x0000001c00140312 */ /* 0x000fe20000201800 */
[----:B------:R-:W-:-:S07]  /*0e20*/  @!P1 IADD3 R7, PT, PT, R8, 0x1, RZ ;  /* 0x0000000108079810 */ /* 0x000fce0007ffe0ff */
[----:B------:R-:W-:Y:S08]  /*0e30*/  @P0 I2F.F64.U32 R4, R8 ;  /* 0x0000000800040312 */ /* 0x000ff00000201800 */
[----:B0-----:R-:W-:Y:S08]  /*0e40*/  @!P1 I2F.F64.U32 R10, R7 ;  /* 0x00000007000a9312 */ /* 0x001ff00000201800 */
[----:B--2---:R-:W0:Y:S08]  /*0e50*/  @P0 F2F.F64.F32 R18, R9 ;  /* 0x0000000900120310 */ /* 0x004e300000201800 */
[----:B---3--:R-:W1:Y:S01]  /*0e60*/  @P0 F2F.F64.F32 R14, R14 ;  /* 0x0000000e000e0310 */ /* 0x008e620000201800 */
[----:B0-----:R-:W-:-:S02]  /*0e70*/  @P0 DFMA R24, R18, R20, R12 ;  /* 0x000000141218022b */ /* 0x001fc4000000000c */
[----:B------:R-:W-:-:S05]  /*0e80*/  @P0 DADD R20, R16, R18 ;  /* 0x0000000010140229 */ /* 0x000fca0000000012 */
[----:B----4-:R-:W0:Y:S01]  /*0e90*/  @!P1 F2F.F64.F32 R18, R22 ;  /* 0x0000001600129310 */ /* 0x010e220000201800 */
[----:B-1----:R-:W-:Y:S02]  /*0ea0*/  @P0 DFMA R12, R14, R4, R24 ;  /* 0x000000040e0c022b */ /* 0x002fe40000000018 */
[----:B------:R-:W-:-:S06]  /*0eb0*/  @P0 DADD R16, R20, R14 ;  /* 0x0000000014100229 */ /* 0x000fcc000000000e */
[----:B0-----:R-:W-:Y:S02]  /*0ec0*/  @!P1 DFMA R12, R18, R10, R12 ;  /* 0x0000000a120c922b */ /* 0x001fe4000000000c */
[----:B------:R-:W-:-:S11]  /*0ed0*/  @!P1 DADD R16, R16, R18 ;  /* 0x0000000010109229 */ /* 0x000fd60000000012 */
.L_x_5:
[----:B------:R-:W0:Y:S02]  /*0ee0*/  LDC R14, c[0x0][0x394] ;  /* 0x0000e500ff0e7b82 */ /* 0x000e240000000800 */
[----:B0-----:R-:W-:-:S13]  /*0ef0*/  ISETP.GE.AND P0, PT, R6, R14, PT ;  /* 0x0000000e0600720c */ /* 0x001fda0003f06270 */
[----:B------:R-:W-:Y:S05]  /*0f00*/  @P0 EXIT ;  /* 0x000000000000094d */ /* 0x000fea0003800000 */
[----:B------:R-:W0:Y:S01]  /*0f10*/  LDCU.64 UR6, c[0x0][0x398] ;  /* 0x00007300ff0677ac */ /* 0x000e220008000a00 */
[----:B------:R-:W-:Y:S01]  /*0f20*/  BSSY.RECONVERGENT B0, `(.L_x_9) ;  /* 0x000002c000007945 */ /* 0x000fe20003800200 */
[----:B------:R-:W1:Y:S01]  /*0f30*/  LDCU.64 UR4, c[0x0][0x3a0] ;  /* 0x00007400ff0477ac */ /* 0x000e620008000a00 */
[----:B0-----:R-:W-:Y:S01]  /*0f40*/  IADD3 R7, PT, PT, R3, UR6, RZ ;  /* 0x0000000603077c10 */ /* 0x001fe2000fffe0ff */
[----:B------:R-:W0:Y:S03]  /*0f50*/  F2F.F64.F32 R10, UR7 ;  /* 0x00000007000a7d10 */ /* 0x000e260008201800 */
[----:B------:R-:W-:-:S04]  /*0f60*/  IADD3 R15, PT, PT, -R7, 0x1, R14 ;  /* 0x00000001070f7810 */ /* 0x000fc80007ffe10e */
[----:B------:R-:W-:Y:S01]  /*0f70*/  LOP3.LUT P0, R25, R15, 0x3, RZ, 0xc0, !PT ;  /* 0x000000030f197812 */ /* 0x000fe2000780c0ff */
[----:B-1----:R-:W1:Y:S08]  /*0f80*/  F2F.F64.F32 R4, UR4 ;  /* 0x0000000400047d10 */ /* 0x002e700008201800 */
[----:B------:R-:W2:Y:S04]  /*0f90*/  F2F.F64.F32 R8, UR5 ;  /* 0x0000000500087d10 */ /* 0x000ea80008201800 */
[----:B0-----:R-:W-:Y:S05]  /*0fa0*/  @!P0 BRA `(.L_x_10) ;  /* 0x00000000008c8947 */ /* 0x001fea0003800000 */
[----:B------:R-:W-:Y:S01]  /*0fb0*/  BSSY.RECONVERGENT B1, `(.L_x_10) ;  /* 0x0000022000017945 */ /* 0x000fe20003800200 */
[-CC-:B------:R-:W-:Y:S01]  /*0fc0*/  IMAD R3, R3, R2.reuse, R0.reuse ;  /* 0x0000000203037224 */ /* 0x180fe200078e0200 */
[----:B------:R-:W-:Y:S01]  /*0fd0*/  MOV R24, R7 ;  /* 0x0000000700187202 */ /* 0x000fe20000000f00 */
[----:B------:R-:W-:Y:S02]  /*0fe0*/  IMAD R15, R6, R2, R0 ;  /* 0x00000002060f7224 */ /* 0x000fe400078e0200 */
[----:B------:R-:W-:-:S07]  /*0ff0*/  IMAD.MOV R25, RZ, RZ, -R25 ;  /* 0x000000ffff197224 */ /* 0x000fce00078e0a19 */
.L_x_11:
[----:B0-----:R-:W0:Y:S02]  /*1000*/  LDC.64 R18, c[0x0][0x380] ;  /* 0x0000e000ff127b82 */ /* 0x001e240000000a00 */
[----:B0-----:R-:W-:-:S05]  /*1010*/  IMAD.WIDE R20, R15, 0x4, R18 ;  /* 0x000000040f147825 */ /* 0x001fca00078e0212 */
[----:B------:R-:W3:Y:S01]  /*1020*/  LDG.E.CONSTANT R28, desc[UR8][R20.64] ;  /* 0x00000008141c7981 */ /* 0x000ee2000c1e9900 */
[----:B------:R-:W-:-:S05]  /*1030*/  IMAD.WIDE R26, R3, 0x4, R18 ;  /* 0x00000004031a7825 */ /* 0x000fca00078e0212 */
[----:B------:R-:W4:Y:S01]  /*1040*/  LDG.E.CONSTANT R6, desc[UR8][R26.64] ;  /* 0x000000081a067981 */ /* 0x000f22000c1e9900 */
[----:B------:R-:W-:Y:S01]  /*1050*/  I2F.F64.U32 R18, UR6 ;  /* 0x0000000600127d12 */ /* 0x000fe20008201800 */
[----:B------:R-:W-:Y:S02]  /*1060*/  IADD3 R25, PT, PT, R25, 0x1, RZ ;  /* 0x0000000119197810 */ /* 0x000fe40007ffe0ff */
[----:B------:R-:W-:Y:S02]  /*1070*/  IADD3 R3, PT, PT, R3, R2, RZ ;  /* 0x0000000203037210 */ /* 0x000fe40007ffe0ff */
[----:B------:R-:W-:-:S03]  /*1080*/  ISETP.NE.AND P0, PT, R25, RZ, PT ;  /* 0x000000ff1900720c */ /* 0x000fc60003f05270 */
[----:B---3--:R-:W0:Y:S02]  /*1090*/  F2F.F64.F32 R20, R28 ;  /* 0x0000001c00147310 */ /* 0x008e240000201800 */
[C---:B0-----:R-:W-:Y:S02]  /*10a0*/  DADD R16, R20.reuse, R16 ;  /* 0x0000000014107229 */ /* 0x041fe40000000010 */
[----:B------:R-:W-:-:S06]  /*10b0*/  DFMA R12, R20, R18, R12 ;  /* 0x00000012140c722b */ /* 0x000fcc000000000c */
[----:B------:R-:W-:-:S08]  /*10c0*/  DMUL R20, R10, R16 ;  /* 0x000000100a147228 */ /* 0x000fd00000000000 */
[----:B------:R-:W-:Y:S02]  /*10d0*/  DFMA R20, R18, R12, -R20 ;  /* 0x0000000c1214722b */ /* 0x000fe40000000814 */
[----:B------:R-:W-:-:S06]  /*10e0*/  DADD R12, -R16, R12 ;  /* 0x00000000100c7229 */ /* 0x000fcc000000010c */
[----:B-1----:R-:W-:-:S08]  /*10f0*/  DMUL R20, R4, R20 ;  /* 0x0000001404147228 */ /* 0x002fd00000000000 */
[----:B------:R-:W-:-:S08]  /*1100*/  DFMA R22, R10, -R20, R16 ;  /* 0x800000140a16722b */ /* 0x000fd00000000010 */
[----:B--2---:R-:W-:-:S08]  /*1110*/  DMUL R22, R8, R22 ;  /* 0x0000001608167228 */ /* 0x004fd00000000000 */
[----:B------:R-:W-:Y:S01]  /*1120*/  DFMA R22, R18, R20, R22 ;  /* 0x000000141216722b */ /* 0x000fe20000000016 */
[----:B------:R-:W0:Y:S01]  /*1130*/  LDC.64 R20, c[0x0][0x3a8] ;  /* 0x0000ea00ff147b82 */ /* 0x000e220000000a00 */
[----:B----4-:R1:W2:Y:S08]  /*1140*/  F2F.F64.F32 R18, R6 ;  /* 0x0000000600127310 */ /* 0x0102b00000201800 */
[----:B------:R-:W3:Y:S01]  /*1150*/  F2F.F32.F64 R23, R22 ;  /* 0x0000001600177310 */ /* 0x000ee20000301000 */
[----:B-1----:R-:W-:Y:S01]  /*1160*/  IMAD.MOV.U32 R6, RZ, RZ, R24 ;  /* 0x000000ffff067224 */ /* 0x002fe200078e0018 */
[----:B------:R-:W-:Y:S01]  /*1170*/  IADD3 R24, PT, PT, R24, 0x1, RZ ;  /* 0x0000000118187810 */ /* 0x000fe20007ffe0ff */
[----:B--2---:R-:W-:Y:S01]  /*1180*/  DADD R16, R16, -R18 ;  /* 0x0000000010107229 */ /* 0x004fe20000000812 */
[----:B0-----:R-:W-:-:S04]  /*1190*/  IMAD.WIDE R20, R15, 0x4, R20 ;  /* 0x000000040f147825 */ /* 0x001fc800078e0214 */
[----:B------:R-:W-:Y:S01]  /*11a0*/  IMAD.IADD R15, R15, 0x1, R2 ;  /* 0x000000010f0f7824 */ /* 0x000fe200078e0202 */
[----:B---3--:R0:W-:Y:S01]  /*11b0*/  STG.E desc[UR8][R20.64], R23 ;  /* 0x0000001714007986 */ /* 0x0081e2000c101908 */
[----:B------:R-:W-:Y:S05]  /*11c0*/  @P0 BRA `(.L_x_11) ;  /* 0xfffffffc008c0947 */ /* 0x000fea000383ffff */
[----:B------:R-:W-:Y:S05]  /*11d0*/  BSYNC.RECONVERGENT B1 ;  /* 0x0000000000017941 */ /* 0x000fea0003800200 */
.L_x_10:
[----:B------:R-:W-:Y:S05]  /*11e0*/  BSYNC.RECONVERGENT B0 ;  /* 0x0000000000007941 */ /* 0x000fea0003800200 */
.L_x_9:
[----:B------:R-:W-:-:S04]  /*11f0*/  IADD3 R7, PT, PT, -R7, R14, RZ ;  /* 0x0000000e07077210 */ /* 0x000fc80007ffe1ff */
[----:B------:R-:W-:-:S13]  /*1200*/  ISETP.GE.U32.AND P0, PT, R7, 0x3, PT ;  /* 0x000000030700780c */ /* 0x000fda0003f06070 */
[----:B------:R-:W-:Y:S05]  /*1210*/  @!P0 EXIT ;  /* 0x000000000000894d */ /* 0x000fea0003800000 */
[----:B------:R-:W-:-:S05]  /*1220*/  IADD3 R3, PT, PT, R6, -UR6, RZ ;  /* 0x8000000606037c10 */ /* 0x000fca000fffe0ff */
[----:B------:R-:W-:Y:S01]  /*1230*/  IMAD R7, R3, R2, R2 ;  /* 0x0000000203077224 */ /* 0x000fe200078e0202 */
[C---:B------:R-:W-:Y:S01]  /*1240*/  IADD3 R3, PT, PT, R6.reuse, -R14, RZ ;  /* 0x8000000e06037210 */ /* 0x040fe20007ffe0ff */
[----:B------:R-:W-:Y:S02]  /*1250*/  IMAD R6, R6, R2, R0 ;  /* 0x0000000206067224 */ /* 0x000fe400078e0200 */
[----:B------:R-:W-:-:S07]  /*1260*/  IMAD.IADD R0, R0, 0x1, R7 ;  /* 0x0000000100007824 */ /* 0x000fce00078e0207 */
.L_x_12:
[----:B0-----:R-:W0:Y:S02]  /*1270*/  LDC.64 R20, c[0x0][0x380] ;  /* 0x0000e000ff147b82 */ /* 0x001e240000000a00 */
[----:B0-----:R-:W-:-:S05]  /*1280*/  IMAD.WIDE R28, R6, 0x4, R20 ;  /* 0x00000004061c7825 */ /* 0x001fca00078e0214 */
[----:B------:R-:W3:Y:S01]  /*1290*/  LDG.E.CONSTANT R25, desc[UR8][R28.64] ;  /* 0x000000081c197981 */ /* 0x000ee2000c1e9900 */
[----:B------:R-:W-:-:S05]  /*12a0*/  IMAD.WIDE R20, R0, 0x4, R20 ;  /* 0x0000000400147825 */ /* 0x000fca00078e0214 */
[----:B------:R0:W4:Y:S01]  /*12b0*/  LDG.E.CONSTANT R7, desc[UR8][R20.64] ;  /* 0x0000000814077981 */ /* 0x000122000c1e9900 */
[----:B------:R-:W-:-:S05]  /*12c0*/  IMAD.WIDE R18, R2, 0x4, R28 ;  /* 0x0000000402127825 */ /* 0x000fca00078e021c */
[----:B------:R5:W4:Y:S01]  /*12d0*/  LDG.E.CONSTANT R24, desc[UR8][R18.64] ;  /* 0x0000000812187981 */ /* 0x000b22000c1e9900 */
[----:B0-----:R-:W-:-:S04]  /*12e0*/  IMAD.WIDE R20, R2, 0x4, R20 ;  /* 0x0000000402147825 */ /* 0x001fc800078e0214 */
[----:B-----5:R-:W-:-:S05]  /*12f0*/  IMAD.WIDE R18, R2, 0x4, R18 ;  /* 0x0000000402127825 */ /* 0x020fca00078e0212 */
[----:B------:R-:W5:Y:S01]  /*1300*/  LDG.E.CONSTANT R28, desc[UR8][R18.64] ;  /* 0x00000008121c7981 */ /* 0x000f62000c1e9900 */
[----:B------:R-:W-:Y:S08]  /*1310*/  I2F.F64.U32 R14, UR6 ;  /* 0x00000006000e7d12 */ /* 0x000ff00008201800 */
[----:B---3--:R0:W3:Y:S02]  /*1320*/  F2F.F64.F32 R22, R25 ;  /* 0x0000001900167310 */ /* 0x0080e40000201800 */
[----:B0-----:R0:W5:Y:S01]  /*1330*/  LDG.E.CONSTANT R25, desc[UR8][R20.64] ;  /* 0x0000000814197981 */ /* 0x001162000c1e9900 */
[----:B---3--:R-:W-:-:S02]  /*1340*/  DADD R16, R22, R16 ;  /* 0x0000000016107229 */ /* 0x008fc40000000010 */
[----:B------:R-:W-:-:S06]  /*1350*/  DFMA R12, R14, R22, R12 ;  /* 0x000000160e0c722b */ /* 0x000fcc000000000c */
[----:B------:R-:W-:-:S08]  /*1360*/  DMUL R26, R10, R16 ;  /* 0x000000100a1a7228 */ /* 0x000fd00000000000 */
[----:B------:R-:W-:-:S08]  /*1370*/  DFMA R26, R14, R12, -R26 ;  /* 0x0000000c0e1a722b */ /* 0x000fd0000000081a */
[----:B-1----:R-:W-:-:S08]  /*1380*/  DMUL R26, R4, R26 ;  /* 0x0000001a041a7228 */ /* 0x002fd00000000000 */
[----:B------:R-:W-:-:S08]  /*1390*/  DFMA R22, R10, -R26, R16 ;  /* 0x8000001a0a16722b */ /* 0x000fd00000000010 */
[----:B--2---:R-:W-:-:S08]  /*13a0*/  DMUL R22, R8, R22 ;  /* 0x0000001608167228 */ /* 0x004fd00000000000 */
[----:B------:R-:W-:Y:S01]  /*13b0*/  DFMA R22, R14, R26, R22 ;  /* 0x0000001a0e16722b */ /* 0x000fe20000000016 */
[----:B----4-:R-:W1:Y:S01]  /*13c0*/  F2F.F64.F32 R26, R7 ;  /* 0x00000007001a7310 */ /* 0x010e620000201800 */
[----:B------:R-:W-:-:S07]  /*13d0*/  DADD R12, -R16, R12 ;  /* 0x00000000100c7229 */ /* 0x000fce000000010c */
[----:B------:R-:W2:Y:S01]  /*13e0*/  F2F.F64.F32 R30, R24 ;  /* 0x00000018001e7310 */ /* 0x000ea20000201800 */
[----:B-1----:R-:W-:-:S08]  /*13f0*/  DADD R16, R16, -R26 ;  /* 0x0000000010107229 */ /* 0x002fd0000000081a */
[----:B--2---:R-:W-:Y:S02]  /*1400*/  DADD R16, R16, R30 ;  /* 0x0000000010107229 */ /* 0x004fe4000000001e */
[----:B------:R-:W-:-:S06]  /*1410*/  DFMA R30, R14, R30, R12 ;  /* 0x0000001e0e1e722b */ /* 0x000fcc000000000c */
[----:B------:R-:W-:-:S08]  /*1420*/  DMUL R26, R10, R16 ;  /* 0x000000100a1a7228 */ /* 0x000fd00000000000 */
[----:B------:R-:W-:Y:S01]  /*1430*/  DFMA R26, R14, R30, -R26 ;  /* 0x0000001e0e1a722b */ /* 0x000fe2000000081a */
[----:B-----5:R-:W1:Y:S07]  /*1440*/  F2F.F64.F32 R28, R28 ;  /* 0x0000001c001c7310 */ /* 0x020e6e0000201800 */
[----:B------:R-:W-:Y:S02]  /*1450*/  DMUL R26, R4, R26 ;  /* 0x0000001a041a7228 */ /* 0x000fe40000000000 */
[----:B------:R-:W-:Y:S01]  /*1460*/  DADD R30, -R16, R30 ;  /* 0x00000000101e7229 */ /* 0x000fe2000000011e */
[----:B0-----:R-:W-:-:S05]  /*1470*/  IMAD.WIDE R20, R2, 0x4, R20 ;  /* 0x0000000402147825 */ /* 0x001fca00078e0214 */
[----:B------:R-:W-:Y:S02]  /*1480*/  DFMA R12, R10, -R26, R16 ;  /* 0x8000001a0a0c722b */ /* 0x000fe40000000010 */
[----:B-1----:R-:W-:Y:S01]  /*1490*/  DFMA R30, R14, R28, R30 ;  /* 0x0000001c0e1e722b */ /* 0x002fe2000000001e */
[----:B------:R-:W0:Y:S02]  /*14a0*/  F2F.F64.F32 R24, R25 ;  /* 0x0000001900187310 */ /* 0x000e240000201800 */
[----:B0-----:R-:W-:Y:S01]  /*14b0*/  DADD R16, R16, -R24 ;  /* 0x0000000010107229 */ /* 0x001fe20000000818 */
[----:B------:R-:W-:Y:S02]  /*14c0*/  IMAD.WIDE R24, R2, 0x4, R18 ;  /* 0x0000000402187825 */ /* 0x000fe400078e0212 */
[----:B------:R-:W0:Y:S03]  /*14d0*/  LDC.64 R18, c[0x0][0x3a8] ;  /* 0x0000ea00ff127b82 */ /* 0x000e260000000a00 */
[----:B------:R1:W2:Y:S02]  /*14e0*/  LDG.E.CONSTANT R7, desc[UR8][R24.64] ;  /* 0x0000000818077981 */ /* 0x0002a4000c1e9900 */
[----:B------:R-:W-:-:S02]  /*14f0*/  DADD R16, R16, R28 ;  /* 0x0000000010107229 */ /* 0x000fc4000000001c */
[----:B------:R3:W4:Y:S01]  /*1500*/  LDG.E.CONSTANT R28, desc[UR8][R20.64] ;  /* 0x00000008141c7981 */ /* 0x000722000c1e9900 */
[----:B-1----:R-:W1:Y:S01]  /*1510*/  F2F.F32.F64 R25, R22 ;  /* 0x0000001600197310 */ /* 0x002e620000301000 */
[----:B---3--:R-:W-:-:S04]  /*1520*/  IMAD.WIDE R20, R2, 0x4, R20 ;  /* 0x0000000402147825 */ /* 0x008fc800078e0214 */
[----:B0-----:R-:W-:-:S05]  /*1530*/  IMAD.WIDE R18, R6, 0x4, R18 ;  /* 0x0000000406127825 */ /* 0x001fca00078e0212 */
[----:B-1----:R0:W-:Y:S04]  /*1540*/  STG.E desc[UR8][R18.64], R25 ;  /* 0x0000001912007986 */ /* 0x0021e8000c101908 */
[----:B0-----:R4:W3:Y:S01]  /*1550*/  LDG.E.CONSTANT R25, desc[UR8][R20.64] ;  /* 0x0000000814197981 */ /* 0x0018e2000c1e9900 */
[----:B------:R-:W-:Y:S02]  /*1560*/  DMUL R22, R10, R16 ;  /* 0x000000100a167228 */ /* 0x000fe40000000000 */
[----:B------:R-:W-:-:S06]  /*1570*/  DMUL R12, R8, R12 ;  /* 0x0000000c080c7228 */ /* 0x000fcc0000000000 */
[C---:B------:R-:W-:Y:S02]  /*1580*/  DFMA R22, R14.reuse, R30, -R22 ;  /* 0x0000001e0e16722b */ /* 0x040fe40000000816 */
[----:B------:R-:W-:-:S06]  /*1590*/  DFMA R12, R14, R26, R12 ;  /* 0x0000001a0e0c722b */ /* 0x000fcc000000000c */
[----:B------:R-:W-:Y:S01]  /*15a0*/  DMUL R22, R4, R22 ;  /* 0x0000001604167228 */ /* 0x000fe20000000000 */
[----:B------:R0:W1:Y:S07]  /*15b0*/  F2F.F32.F64 R24, R12 ;  /* 0x0000000c00187310 */ /* 0x00006e0000301000 */
[----:B0-----:R-:W-:-:S08]  /*15c0*/  DFMA R12, R10, -R22, R16 ;  /* 0x800000160a0c722b */ /* 0x001fd00000000010 */
[----:B------:R-:W-:-:S08]  /*15d0*/  DMUL R12, R8, R12 ;  /* 0x0000000c080c7228 */ /* 0x000fd00000000000 */
[----:B------:R-:W-:Y:S02]  /*15e0*/  DFMA R12, R14, R22, R12 ;  /* 0x000000160e0c722b */ /* 0x000fe4000000000c */
[----:B------:R-:W-:Y:S01]  /*15f0*/  DADD R26, -R16, R30 ;  /* 0x00000000101a7229 */ /* 0x000fe2000000011e */
[----:B------:R-:W-:Y:S01]  /*1600*/  IMAD.WIDE R18, R2, 0x4, R18 ;  /* 0x0000000402127825 */ /* 0x000fe200078e0212 */
[----:B------:R-:W-:-:S04]  /*1610*/  IADD3 R3, PT, PT, R3, 0x4, RZ ;  /* 0x0000000403037810 */ /* 0x000fc80007ffe0ff */
[----:B-1----:R0:W-:Y:S01]  /*1620*/  STG.E desc[UR8][R18.64], R24 ;  /* 0x0000001812007986 */ /* 0x0021e2000c101908 */
[----:B------:R-:W-:Y:S02]  /*1630*/  ISETP.NE.AND P0, PT, R3, RZ, PT ;  /* 0x000000ff0300720c */ /* 0x000fe40003f05270 */
[C---:B------:R-:W-:Y:S02]  /*1640*/  LEA R0, R2.reuse, R0, 0x2 ;  /* 0x0000000002007211 */ /* 0x040fe400078e10ff */
[----:B------:R-:W-:Y:S01]  /*1650*/  LEA R6, R2, R6, 0x2 ;  /* 0x0000000602067211 */ /* 0x000fe200078e10ff */
[----:B----4-:R-:W1:Y:S08]  /*1660*/  F2F.F64.F32 R20, R28 ;  /* 0x0000001c00147310 */ /* 0x010e700000201800 */
[----:B--2---:R-:W2:Y:S01]  /*1670*/  F2F.F64.F32 R22, R7 ;  /* 0x0000000700167310 */ /* 0x004ea20000201800 */
[----:B-1----:R-:W-:-:S08]  /*1680*/  DADD R20, R16, -R20 ;  /* 0x0000000010147229 */ /* 0x002fd00000000814 */
[----:B--2---:R-:W-:Y:S02]  /*1690*/  DADD R16, R20, R22 ;  /* 0x0000000014107229 */ /* 0x004fe40000000016 */
[----:B------:R-:W-:-:S06]  /*16a0*/  DFMA R26, R14, R22, R26 ;  /* 0x000000160e1a722b */ /* 0x000fcc000000001a */
[----:B------:R-:W-:-:S08]  /*16b0*/  DMUL R22, R10, R16 ;  /* 0x000000100a167228 */ /* 0x000fd00000000000 */
[----:B------:R-:W-:-:S08]  /*16c0*/  DFMA R22, R14, R26, -R22 ;  /* 0x0000001a0e16722b */ /* 0x000fd00000000816 */
[----:B------:R-:W-:-:S08]  /*16d0*/  DMUL R22, R4, R22 ;  /* 0x0000001604167228 */ /* 0x000fd00000000000 */
[----:B------:R-:W-:-:S08]  /*16e0*/  DFMA R20, R10, -R22, R16 ;  /* 0x800000160a14722b */ /* 0x000fd00000000010 */
[----:B------:R-:W-:-:S08]  /*16f0*/  DMUL R20, R8, R20 ;  /* 0x0000001408147228 */ /* 0x000fd00000000000 */
[----:B------:R-:W-:Y:S01]  /*1700*/  DFMA R20, R14, R22, R20 ;  /* 0x000000160e14722b */ /* 0x000fe20000000014 */
[----:B------:R-:W1:Y:S01]  /*1710*/  F2F.F32.F64 R28, R12 ;  /* 0x0000000c001c7310 */ /* 0x000e620000301000 */
[----:B------:R-:W-:-:S08]  /*1720*/  IMAD.WIDE R14, R2, 0x4, R18 ;  /* 0x00000004020e7825 */ /* 0x000fd000078e0212 */
[----:B------:R-:W2:Y:S01]  /*1730*/  F2F.F32.F64 R21, R20 ;  /* 0x0000001400157310 */ /* 0x000ea20000301000 */
[----:B------:R-:W-:Y:S01]  /*1740*/  IMAD.WIDE R22, R2, 0x4, R14 ;  /* 0x0000000402167825 */ /* 0x000fe200078e020e */
[----:B-1----:R0:W-:Y:S06]  /*1750*/  STG.E desc[UR8][R14.64], R28 ;  /* 0x0000001c0e007986 */ /* 0x0021ec000c101908 */
[----:B---3--:R-:W1:Y:S01]  /*1760*/  F2F.F64.F32 R30, R25 ;  /* 0x00000019001e7310 */ /* 0x008e620000201800 */
[----:B--2---:R0:W-:Y:S01]  /*1770*/  STG.E desc[UR8][R22.64], R21 ;  /* 0x0000001516007986 */ /* 0x0041e2000c101908 */
[----:B------:R-:W-:-:S02]  /*1780*/  DADD R12, -R16, R26 ;  /* 0x00000000100c7229 */ /* 0x000fc4000000011a */
[----:B-1----:R-:W-:Y:S01]  /*1790*/  DADD R16, R16, -R30 ;  /* 0x0000000010107229 */ /* 0x002fe2000000081e */
[----:B0-----:R-:W-:Y:S10]  /*17a0*/  @P0 BRA `(.L_x_12) ;  /* 0xfffffff800b00947 */ /* 0x001ff4000383ffff */
[----:B------:R-:W-:Y:S05]  /*17b0*/  EXIT ;  /* 0x000000000000794d */ /* 0x000fea0003800000 */
.L_x_13:
[----:B------:R-:W-:-:S00]  /*17c0*/  BRA `(.L_x_13) ;  /* 0xfffffffc00fc7947 */ /* 0x000fc0000383ffff */
[----:B------:R-:W-:-:S00]  /*17d0*/  NOP ;  /* 0x0000000000007918 */ /* 0x000fc00000000000 */
        /* <DEDUP_REMOVED lines=10> */
.L_x_35:


//--------------------- .text.linreg_batch_f32    --------------------------
	.section	.text.linreg_batch_f32,"ax",@progbits
	.align	128
        .global         linreg_batch_f32
        .type           linreg_batch_f32,@function
        .size           linreg_batch_f32,(.L_x_36 - linreg_batch_f32)
        .other          linreg_batch_f32,@"STO_CUDA_ENTRY STV_DEFAULT"
linreg_batch_f32:
.text.linreg_batch_f32:
[----:B------:R-:W-:Y:S01]  /*0000*/  LDC R1, c[0x0][0x37c] ;  /* 0x0000df00ff017b82 */ /* 0x000fe20000000800 */
[----:B------:R-:W0:Y:S07]  /*0010*/  S2R R0, SR_TID.X ;  /* 0x0000000000007919 */ /* 0x000e2e0000002100 */
[----:B------:R-:W0:Y:S01]  /*0020*/  S2UR UR4, SR_CTAID.X ;  /* 0x00000000000479c3 */ /* 0x000e220000002500 */
[----:B------:R-:W1:Y:S07]  /*0030*/  LDCU UR5, c[0x0][0x3ac] ;  /* 0x00007580ff0577ac */ /* 0x000e6e0008000800 */
[----:B------:R-:W0:Y:S02]  /*0040*/  LDC R3, c[0x0][0x360] ;  /* 0x0000d800ff037b82 */ /* 0x000e240000000800 */
[----:B0-----:R-:W-:-:S05]  /*0050*/  IMAD R3, R3, UR4, R0 ;  /* 0x0000000403037c24 */ /* 0x001fca000f8e0200 */
[----:B-1----:R-:W-:-:S13]  /*0060*/  ISETP.GE.AND P0, PT, R3, UR5, PT ;  /* 0x0000000503007c0c */ /* 0x002fda000bf06270 */
[----:B------:R-:W-:Y:S05]  /*0070*/  @P0 EXIT ;  /* 0x000000000000094d */ /* 0x000fea0003800000 */
[----:B------:R-:W0:Y:S01]  /*0080*/  LDC R4, c[0x0][0x3a8] ;  /* 0x0000ea00ff047b82 */ /* 0x000e220000000800 */
[----:B------:R-:W1:Y:S01]  /*0090*/  LDCU.64 UR6, c[0x0][0x358] ;  /* 0x00006b00ff0677ac */ /* 0x000e620008000a00 */
[----:B0-----:R-:W-:Y:S01]  /*00a0*/  ISETP.GE.AND P0, PT, R4, 0x1, PT ;  /* 0x000000010400780c */ /* 0x001fe20003f06270 */
[----:B------:R-:W-:-:S12]  /*00b0*/  IMAD R0, R3, R4, RZ ;  /* 0x0000000403007224 */ /* 0x000fd800078e02ff */
[----:B-1----:R-:W-:Y:S05]  /*00c0*/  @!P0 BRA `(.L_x_14) ;  /* 0x0000000000e88947 */ /* 0x002fea0003800000 */
[C---:B------:R-:W-:Y:S01]  /*00d0*/  ISETP.GE.U32.AND P1, PT, R4.reuse, 0x8, PT ;  /* 0x000000080400780c */ /* 0x040fe20003f26070 */
[----:B------:R-:W-:Y:S01]  /*00e0*/  IMAD.MOV.U32 R5, RZ, RZ, RZ ;  /* 0x000000ffff057224 */ /* 0x000fe200078e00ff */
[----:B------:R-:W-:-:S04]  /*00f0*/  LOP3.LUT R10, R4, 0x7, RZ, 0xc0, !PT ;  /* 0x00000007040a7812 */ /* 0x000fc800078ec0ff */
[----:B------:R-:W-:-:S07]  /*0100*/  ISETP.NE.AND P0, PT, R10, RZ, PT ;  /* 0x000000ff0a00720c */ /* 0x000fce0003f05270 */
[----:B------:R-:W-:Y:S06]  /*0110*/  @!P1 BRA `(.L_x_15) ;  /* 0x0000000000589947 */ /* 0x000fec0003800000 */
[----:B------:R-:W0:Y:S01]  /*0120*/  LDCU.64 UR4, c[0x0][0x3b8] ;  /* 0x00007700ff0477ac */ /* 0x000e220008000a00 */
[----:B------:R-:W-:Y:S01]  /*0130*/  LOP3.LUT R5, R4, 0x7ffffff8, RZ, 0xc0, !PT ;  /* 0x7ffffff804057812 */ /* 0x000fe200078ec0ff */
[----:B------:R-:W-:Y:S01]  /*0140*/  IMAD.MOV.U32 R11, RZ, RZ, R0 ;  /* 0x000000ffff0b7224 */ /* 0x000fe200078e0000 */
[----:B------:R-:W-:-:S03]  /*0150*/  MOV R13, 0x7fffffff ;  /* 0x7fffffff000d7802 */ /* 0x000fc60000000f00 */
[----:B------:R-:W-:Y:S01]  /*0160*/  IMAD.MOV R2, RZ, RZ, -R5 ;  /* 0x000000ffff027224 */ /* 0x000fe200078e0a05 */
[----:B0-----:R-:W-:-:S04]  /*0170*/  UIADD3 UR4, UP0, UPT, UR4, 0x10, URZ ;  /* 0x0000001004047890 */ /* 0x001fc8000ff1e0ff */
[----:B------:R-:W-:Y:S02]  /*0180*/  UIADD3.X UR5, UPT, UPT, URZ, UR5, URZ, UP0, !UPT ;  /* 0x00000005ff057290 */ /* 0x000fe400087fe4ff */
[----:B------:R-:W-:-:S04]  /*0190*/  IMAD.U32 R8, RZ, RZ, UR4 ;  /* 0x00000004ff087e24 */ /* 0x000fc8000f8e00ff */
[----:B------:R-:W-:-:S07]  /*01a0*/  MOV R9, UR5 ;  /* 0x0000000500097c02 */ /* 0x000fce0008000f00 */
.L_x_16:
[----:B0-----:R-:W-:-:S04]  /*01b0*/  IMAD.WIDE R6, R11, 0x4, R8 ;  /* 0x000000040b067825 */ /* 0x001fc800078e0208 */
[----:B------:R-:W-:Y:S01]  /*01c0*/  VIADD R2, R2, 0x8 ;  /* 0x0000000802027836 */ /* 0x000fe20000000000 */
[----:B------:R0:W-:Y:S01]  /*01d0*/  STG.E desc[UR6][R6.64+-0x10], R13 ;  /* 0xfffff00d06007986 */ /* 0x0001e2000c101906 */
[----:B------:R-:W-:-:S03]  /*01e0*/  VIADD R11, R11, 0x8 ;  /* 0x000000080b0b7836 */ /* 0x000fc60000000000 */
[----:B------:R0:W-:Y:S01]  /*01f0*/  STG.E desc[UR6][R6.64+-0xc], R13 ;  /* 0xfffff40d06007986 */ /* 0x0001e2000c101906 */
[----:B------:R-:W-:-:S03]  /*0200*/  ISETP.NE.AND P1, PT, R2, RZ, PT ;  /* 0x000000ff0200720c */ /* 0x000fc60003f25270 */
[----:B------:R0:W-:Y:S04]  /*0210*/  STG.E desc[UR6][R6.64+-0x8], R13 ;  /* 0xfffff80d06007986 */ /* 0x0001e8000c101906 */
[----:B------:R0:W-:Y:S04]  /*0220*/  STG.E desc[UR6][R6.64+-0x4], R13 ;  /* 0xfffffc0d06007986 */ /* 0x0001e8000c101906 */
[----:B------:R0:W-:Y:S04]  /*0230*/  STG.E desc[UR6][R6.64], R13 ;  /* 0x0000000d06007986 */ /* 0x0001e8000c101906 */
[----:B------:R0:W-:Y:S04]  /*0240*/  STG.E desc[UR6][R6.64+0x4], R13 ;  /* 0x0000040d06007986 */ /* 0x0001e8000c101906 */
[----:B------:R0:W-:Y:S04]  /*0250*/  STG.E desc[UR6][R6.64+0x8], R13 ;  /* 0x0000080d06007986 */ /* 0x0001e8000c101906 */
[----:B------:R0:W-:Y:S01]  /*0260*/  STG.E desc[UR6][R6.64+0xc], R13 ;  /* 0x00000c0d06007986 */ /* 0x0001e2000c101906 */
[----:B------:R-:W-:Y:S05]  /*0270*/  @P1 BRA `(.L_x_16) ;  /* 0xfffffffc00cc1947 */ /* 0x000fea000383ffff */
.L_x_15:
[----:B------:R-:W-:Y:S05]  /*0280*/  @!P0 BRA `(.L_x_14) ;  /* 0x0000000000788947 */ /* 0x000fea0003800000 */
[----:B------:R-:W-:Y:S02]  /*0290*/  ISETP.GE.U32.AND P0, PT, R10, 0x4, PT ;  /* 0x000000040a00780c */ /* 0x000fe40003f06070 */
[----:B------:R-:W-:-:S04]  /*02a0*/  LOP3.LUT R2, R4, 0x3, RZ, 0xc0, !PT ;  /* 0x0000000304027812 */ /* 0x000fc800078ec0ff */
[----:B------:R-:W-:-:S07]  /*02b0*/  ISETP.NE.AND P1, PT, R2, RZ, PT ;  /* 0x000000ff0200720c */ /* 0x000fce0003f25270 */
[----:B------:R-:W-:Y:S06]  /*02c0*/  @!P0 BRA `(.L_x_17) ;  /* 0x0000000000248947 */ /* 0x000fec0003800000 */
[----:B0-----:R-:W0:Y:S01]  /*02d0*/  LDC.64 R6, c[0x0][0x3b8] ;  /* 0x0000ee00ff067b82 */ /* 0x001e220000000a00 */
[----:B------:R-:W-:Y:S01]  /*02e0*/  IADD3 R9, PT, PT, R0, R5, RZ ;  /* 0x0000000500097210 */ /* 0x000fe20007ffe0ff */
[----:B------:R-:W-:Y:S02]  /*02f0*/  IMAD.MOV.U32 R11, RZ, RZ, 0x7fffffff ;  /* 0x7fffffffff0b7424 */ /* 0x000fe400078e00ff */
[----:B------:R-:W-:Y:S02]  /*0300*/  VIADD R5, R5, 0x4 ;  /* 0x0000000405057836 */ /* 0x000fe40000000000 */
[----:B0-----:R-:W-:-:S05]  /*0310*/  IMAD.WIDE R6, R9, 0x4, R6 ;  /* 0x0000000409067825 */ /* 0x001fca00078e0206 */
[----:B------:R1:W-:Y:S04]  /*0320*/  STG.E desc[UR6][R6.64], R11 ;  /* 0x0000000b06007986 */ /* 0x0003e8000c101906 */
[----:B------:R1:W-:Y:S04]  /*0330*/  STG.E desc[UR6][R6.64+0x4], R11 ;  /* 0x0000040b06007986 */ /* 0x0003e8000c101906 */
[----:B------:R1:W-:Y:S04]  /*0340*/  STG.E desc[UR6][R6.64+0x8], R11 ;  /* 0x0000080b06007986 */ /* 0x0003e8000c101906 */
[----:B------:R1:W-:Y:S02]  /*0350*/  STG.E desc[UR6][R6.64+0xc], R11 ;  /* 0x00000c0b06007986 */ /* 0x0003e4000c101906 */
.L_x_17:
[----:B------:R-:W-:Y:S05]  /*0360*/  @!P1 BRA `(.L_x_14) ;  /* 0x0000000000409947 */ /* 0x000fea0003800000 */
[----:B01----:R-:W-:Y:S02]  /*0370*/  LOP3.LUT R6, R4, 0x1, RZ, 0xc0, !PT ;  /* 0x0000000104067812 */ /* 0x003fe400078ec0ff */
[----:B------:R-:W-:Y:S02]  /*0380*/  ISETP.NE.AND P0, PT, R2, 0x1, PT ;  /* 0x000000010200780c */ /* 0x000fe40003f05270 */
[----:B------:R-:W-:-:S13]  /*0390*/  ISETP.NE.U32.AND P1, PT, R6, 0x1, PT ;  /* 0x000000010600780c */ /* 0x000fda0003f25070 */
[----:B------:R-:W0:Y:S01]  /*03a0*/  @!P1 LDC.64 R8, c[0x0][0x3b8] ;  /* 0x0000ee00ff089b82 */ /* 0x000e220000000a00 */
[----:B------:R-:W-:Y:S05]  /*03b0*/  @!P0 BRA `(.L_x_18) ;  /* 0x00000000001c8947 */ /* 0x000fea0003800000 */
[----:B------:R-:W1:Y:S01]  /*03c0*/  LDC.64 R6, c[0x0][0x3b8] ;  /* 0x0000ee00ff067b82 */ /* 0x000e620000000a00 */
[----:B------:R-:W-:Y:S01]  /*03d0*/  IADD3 R11, PT, PT, R0, R5, RZ ;  /* 0x00000005000b7210 */ /* 0x000fe20007ffe0ff */
[----:B------:R-:W-:Y:S02]  /*03e0*/  IMAD.MOV.U32 R13, RZ, RZ, 0x7fffffff ;  /* 0x7fffffffff0d7424 */ /* 0x000fe400078e00ff */
[----:B------:R-:W-:Y:S02]  /*03f0*/  VIADD R5, R5, 0x2 ;  /* 0x0000000205057836 */ /* 0x000fe40000000000 */
[----:B-1----:R-:W-:-:S05]  /*0400*/  IMAD.WIDE R6, R11, 0x4, R6 ;  /* 0x000000040b067825 */ /* 0x002fca00078e0206 */
[----:B------:R1:W-:Y:S04]  /*0410*/  STG.E desc[UR6][R6.64], R13 ;  /* 0x0000000d06007986 */ /* 0x0003e8000c101906 */
[----:B------:R1:W-:Y:S02]  /*0420*/  STG.E desc[UR6][R6.64+0x4], R13 ;  /* 0x0000040d06007986 */ /* 0x0003e4000c101906 */
.L_x_18:
[----:B-1----:R-:W-:Y:S01]  /*0430*/  @!P1 IADD3 R7, PT, PT, R0, R5, RZ ;  /* 0x0000000500079210 */ /* 0x002fe20007ffe0ff */
[----:B------:R-:W-:-:S04]  /*0440*/  @!P1 IMAD.MOV.U32 R5, RZ, RZ, 0x7fffffff ;  /* 0x7fffffffff059424 */ /* 0x000fc800078e00ff */
[----:B0-----:R-:W-:-:S05]  /*0450*/  @!P1 IMAD.WIDE R6, R7, 0x4, R8 ;  /* 0x0000000407069825 */ /* 0x001fca00078e0208 */
[----:B------:R2:W-:Y:S02]  /*0460*/  @!P1 STG.E desc[UR6][R6.64], R5 ;  /* 0x0000000506009986 */ /* 0x0005e4000c101906 */
.L_x_14:
[----:B012---:R-:W0:Y:S02]  /*0470*/  LDC.64 R6, c[0x0][0x388] ;  /* 0x0000e200ff067b82 */ /* 0x007e240000000a00 */
[----:B0-----:R-:W-:-:S05]  /*0480*/  IMAD.WIDE R6, R3, 0x4, R6 ;  /* 0x0000000403067825 */ /* 0x001fca00078e0206 */
[----:B------:R-:W2:Y:S02]  /*0490*/  LDG.E.CONSTANT R2, desc[UR6][R6.64] ;  /* 0x0000000606027981 */ /* 0x000ea4000c1e9900 */
[----:B--2---:R-:W-:-:S04]  /*04a0*/  ISETP.GT.AND P0, PT, R2, R4, PT ;  /* 0x000000040200720c */ /* 0x004fc80003f04270 */
[----:B------:R-:W-:-:S13]  /*04b0*/  ISETP.LT.OR P0, PT, R2, 0x1, P0 ;  /* 0x000000010200780c */ /* 0x000fda0000701670 */
[----:B------:R-:W-:Y:S05]  /*04c0*/  @P0 EXIT ;  /* 0x000000000000094d */ /* 0x000fea0003800000 */
[----:B------:R-:W0:Y:S02]  /*04d0*/  LDCU UR4, c[0x0][0x3b0] ;  /* 0x00007600ff0477ac */ /* 0x000e240008000800 */
[----:B0-----:R-:W-:-:S05]  /*04e0*/  VIADD R5, R4, -UR4 ;  /* 0x8000000404057c36 */ /* 0x001fca0008000000 */
[----:B------:R-:W-:-:S04]  /*04f0*/  ISETP.GE.AND P0, PT, R5, R2, PT ;  /* 0x000000020500720c */ /* 0x000fc80003f06270 */
[----:B------:R-:W-:-:S04]  /*0500*/  ISETP.GT.OR P0, PT, RZ, UR4, !P0 ;  /* 0x00000004ff007c0c */ /* 0x000fc8000c704670 */
[----:B------:R-:W-:-:S13]  /*0510*/  ISETP.LE.OR P0, PT, R4, UR4, P0 ;  /* 0x0000000404007c0c */ /* 0x000fda0008703670 */
[----:B------:R-:W-:Y:S05]  /*0520*/  @P0 EXIT ;  /* 0x000000000000094d */ /* 0x000fea0003800000 */
[----:B------:R-:W0:Y:S08]  /*0530*/  LDC.64 R8, c[0x0][0x390] ;  /* 0x0000e400ff087b82 */ /* 0x000e300000000a00 */
[----:B------:R-:W1:Y:S08]  /*0540*/  LDC.64 R4, c[0x0][0x3a0] ;  /* 0x0000e800ff047b82 */ /* 0x000e700000000a00 */
[----:B------:R-:W2:Y:S01]  /*0550*/  LDC.64 R10, c[0x0][0x398] ;  /* 0x0000e600ff0a7b82 */ /* 0x000ea20000000a00 */
[----:B0-----:R-:W-:-:S06]  /*0560*/  IMAD.WIDE R8, R3, 0x4, R8 ;  /* 0x0000000403087825 */ /* 0x001fcc00078e0208 */
[----:B------:R-:W3:Y:S01]  /*0570*/  LDG.E.CONSTANT R8, desc[UR6][R8.64] ;  /* 0x0000000608087981 */ /* 0x000ee2000c1e9900 */
[----:B-1----:R-:W-:-:S06]  /*0580*/  IMAD.WIDE R4, R3, 0x4, R4 ;  /* 0x0000000403047825 */ /* 0x002fcc00078e0204 */
[----:B------:R0:W5:Y:S01]  /*0590*/  LDG.E.CONSTANT R4, desc[UR6][R4.64] ;  /* 0x0000000604047981 */ /* 0x000162000c1e9900 */
[----:B--2---:R-:W-:-:S05]  /*05a0*/  IMAD.WIDE R10, R3, 0x4, R10 ;  /* 0x00000004030a7825 */ /* 0x004fca00078e020a */
[----:B------:R0:W5:Y:S01]  /*05b0*/  LDG.E.CONSTANT R3, desc[UR6][R10.64] ;  /* 0x000000060a037981 */ /* 0x000162000c1e9900 */
[----:B------:R-:W-:Y:S01]  /*05c0*/  ISETP.GE.U32.AND P0, PT, R2, 0x2, PT ;  /* 0x000000020200780c */ /* 0x000fe20003f06070 */
[----:B------:R-:W-:Y:S01]  /*05d0*/  UIADD3 UR4, UPT, UPT, UR4, -0x1, URZ ;  /* 0xffffffff04047890 */ /* 0x000fe2000fffe0ff */
[----:B------:R-:W-:Y:S01]  /*05e0*/  BSSY.RECONVERGENT B0, `(.L_x_19) ;  /* 0x00000f8000007945 */ /* 0x000fe20003800200 */
[----:B------:R-:W-:Y:S02]  /*05f0*/  CS2R R24, SRZ ;  /* 0x0000000000187805 */ /* 0x000fe4000001ff00 */
[----:B------:R-:W-:Y:S02]  /*0600*/  CS2R R16, SRZ ;  /* 0x0000000000107805 */ /* 0x000fe4000001ff00 */
[----:B------:R-:W-:Y:S01]  /*0610*/  MOV R7, UR4 ;  /* 0x0000000400077c02 */ /* 0x000fe20008000f00 */
[----:B---3--:R0:W1:Y:S05]  /*0620*/  F2F.F64.F32 R14, R8 ;  /* 0x00000008000e7310 */ /* 0x00806a0000201800 */
[----:B------:R-:W-:Y:S05]  /*0630*/  @!P0 BRA `(.L_x_20) ;  /* 0x0000000c00c88947 */ /* 0x000fea0003800000 */
[C---:B0-----:R-:W-:Y:S01]  /*0640*/  VIADD R5, R2.reuse, 0xfffffffe ;  /* 0xfffffffe02057836 */ /* 0x041fe20000000000 */
[----:B------:R-:W-:Y:S01]  /*0650*/  BSSY.RECONVERGENT B1, `(.L_x_21) ;  /* 0x0000074000017945 */ /* 0x000fe20003800200 */
[----:B------:R-:W-:Y:S02]  /*0660*/  VIADD R8, R2, 0xffffffff ;  /* 0xffffffff02087836 */ /* 0x000fe40000000000 */
[----:B------:R-:W-:Y:S01]  /*0670*/  HFMA2 R10, -RZ, RZ, 0, 0 ;  /* 0x00000000ff0a7431 */ /* 0x000fe200000001ff */
[----:B------:R-:W-:Y:S02]  /*0680*/  CS2R R16, SRZ ;  /* 0x0000000000107805 */ /* 0x000fe4000001ff00 */
[----:B------:R-:W-:Y:S02]  /*0690*/  ISETP.GE.U32.AND P1, PT, R5, 0xf, PT ;  /* 0x0000000f0500780c */ /* 0x000fe40003f26070 */
[----:B------:R-:W-:Y:S02]  /*06a0*/  CS2R R24, SRZ ;  /* 0x0000000000187805 */ /* 0x000fe4000001ff00 */
[----:B------:R-:W-:-:S09]  /*06b0*/  LOP3.LUT P0, R9, R8, 0xf, RZ, 0xc0, !PT ;  /* 0x0000000f08097812 */ /* 0x000fd2000780c0ff */
[----:B------:R-:W-:Y:S05]  /*06c0*/  @!P1 BRA `(.L_x_22) ;  /* 0x0000000400b09947 */ /* 0x000fea0003800000 */
[----:B------:R-:W0:Y:S01]  /*06d0*/  LDCU UR4, c[0x0][0x3b0] ;  /* 0x00007600ff0477ac */ /* 0x000e220008000800 */
[----:B------:R-:W-:Y:S01]  /*06e0*/  LOP3.LUT R10, R8, 0xfffffff0, RZ, 0xc0, !PT ;  /* 0xfffffff0080a7812 */ /* 0x000fe200078ec0ff */
[----:B------:R-:W-:Y:S01]  /*06f0*/  IMAD.MOV.U32 R5, RZ, RZ, 0x8 ;  /* 0x00000008ff057424 */ /* 0x000fe200078e00ff */
[----:B------:R-:W-:-:S03]  /*0700*/  CS2R R16, SRZ ;  /* 0x0000000000107805 */ /* 0x000fc6000001ff00 */
[----:B------:R-:W-:Y:S01]  /*0710*/  IMAD.MOV R13, RZ, RZ, -R10 ;  /* 0x000000ffff0d7224 */ /* 0x000fe200078e0a0a */
[----:B0-----:R-:W-:-:S07]  /*0720*/  MOV R11, UR4 ;  /* 0x00000004000b7c02 */ /* 0x001fce0008000f00 */
.L_x_23:
[----:B------:R-:W0:Y:S02]  /*0730*/  LDC.64 R36, c[0x0][0x380] ;  /* 0x0000e000ff247b82 */ /* 0x000e240000000a00 */
[----:B0-----:R-:W-:-:S05]  /*0740*/  IMAD.WIDE.U32 R36, R11, 0x4, R36 ;  /* 0x000000040b247825 */ /* 0x001fca00078e0024 */
[----:B------:R-:W2:Y:S04]  /*0750*/  LDG.E.CONSTANT R31, desc[UR6][R36.64] ;  /* 0x00000006241f7981 */ /* 0x000ea8000c1e9900 */
[----:B------:R-:W3:Y:S04]  /*0760*/  LDG.E.CONSTANT R32, desc[UR6][R36.64+0x4] ;  /* 0x0000040624207981 */ /* 0x000ee8000c1e9900 */
[----:B------:R-:W4:Y:S04]  /*0770*/  LDG.E.CONSTANT R35, desc[UR6][R36.64+0x8] ;  /* 0x0000080624237981 */ /* 0x000f28000c1e9900 */
[----:B------:R-:W4:Y:S04]  /*0780*/  LDG.E.CONSTANT R34, desc[UR6][R36.64+0xc] ;  /* 0x00000c0624227981 */ /* 0x000f28000c1e9900 */
[----:B------:R-:W4:Y:S04]  /*0790*/  LDG.E.CONSTANT R30, desc[UR6][R36.64+0x10] ;  /* 0x00001006241e7981 */ /* 0x000f28000c1e9900 */
[----:B------:R-:W4:Y:S04]  /*07a0*/  LDG.E.CONSTANT R29, desc[UR6][R36.64+0x14] ;  /* 0x00001406241d7981 */ /* 0x000f28000c1e9900 */
[----:B------:R-:W4:Y:S04]  /*07b0*/  LDG.E.CONSTANT R26, desc[UR6][R36.64+0x18] ;  /* 0x00001806241a7981 */ /* 0x000f28000c1e9900 */
[----:B------:R-:W4:Y:S01]  /*07c0*/  LDG.E.CONSTANT R6, desc[UR6][R36.64+0x1c] ;  /* 0x00001c0624067981 */ /* 0x000f22000c1e9900 */
[----:B------:R-:W-:-:S03]  /*07d0*/  VIADD R33, R5, 0xfffffff9 ;  /* 0xfffffff905217836 */ /* 0x000fc60000000000 */
[----:B------:R-:W4:Y:S01]  /*07e0*/  LDG.E.CONSTANT R28, desc[UR6][R36.64+0x20] ;  /* 0x00002006241c7981 */ /* 0x000f22000c1e9900 */
[----:B------:R0:W-:Y:S03]  /*07f0*/  I2F.F64.U32 R20, R33 ;  /* 0x0000002100147312 */ /* 0x0001e60000201800 */
[----:B------:R-:W4:Y:S04]  /*0800*/  LDG.E.CONSTANT R12, desc[UR6][R36.64+0x24] ;  /* 0x00002406240c7981 */ /* 0x000f28000c1e9900 */
[----:B------:R-:W4:Y:S04]  /*0810*/  LDG.E.CONSTANT R27, desc[UR6][R36.64+0x28] ;  /* 0x00002806241b7981 */ /* 0x000f28000c1e9900 */
[----:B0-----:R-:W4:Y:S01]  /*0820*/  LDG.E.CONSTANT R33, desc[UR6][R36.64+0x3c] ;  /* 0x00003c0624217981 */ /* 0x001f22000c1e9900 */
[----:B------:R-:W-:-:S06]  /*0830*/  VIADD R22, R5, 0xfffffffa ;  /* 0xfffffffa05167836 */ /* 0x000fcc0000000000 */
[----:B------:R-:W-:Y:S08]  /*0840*/  I2F.F64.U32 R22, R22 ;  /* 0x0000001600167312 */ /* 0x000ff00000201800 */
[----:B--2---:R0:W2:Y:S02]  /*0850*/  F2F.F64.F32 R18, R31 ;  /* 0x0000001f00127310 */ /* 0x0040a40000201800 */
[----:B0-----:R-:W4:Y:S01]  /*0860*/  LDG.E.CONSTANT R31, desc[UR6][R36.64+0x34] ;  /* 0x00003406241f7981 */ /* 0x001f22000c1e9900 */
[----:B--2---:R-:W-:-:S02]  /*0870*/  DFMA R20, R18, R20, R16 ;  /* 0x000000141214722b */ /* 0x004fc40000000010 */
[----:B------:R-:W-:Y:S01]  /*0880*/  DADD R18, R18, R24 ;  /* 0x0000000012127229 */ /* 0x000fe20000000018 */
[----:B------:R-:W2:Y:S04]  /*0890*/  LDG.E.CONSTANT R24, desc[UR6][R36.64+0x2c] ;  /* 0x00002c0624187981 */ /* 0x000ea8000c1e9900 */
[----:B------:R-:W2:Y:S01]  /*08a0*/  LDG.E.CONSTANT R25, desc[UR6][R36.64+0x30] ;  /* 0x0000300624197981 */ /* 0x000ea2000c1e9900 */
[----:B---3--:R0:W3:Y:S03]  /*08b0*/  F2F.F64.F32 R16, R32 ;  /* 0x0000002000107310 */ /* 0x0080e60000201800 */
[----:B0-----:R0:W2:Y:S01]  /*08c0*/  LDG.E.CONSTANT R32, desc[UR6][R36.64+0x38] ;  /* 0x0000380624207981 */ /* 0x0010a2000c1e9900 */
[----:B---3--:R-:W-:Y:S01]  /*08d0*/  DFMA R22, R16, R22, R20 ;  /* 0x000000161016722b */ /* 0x008fe20000000014 */
[----:B------:R-:W-:Y:S01]  /*08e0*/  IADD3 R20, PT, PT, R5, -0x5, RZ ;  /* 0xfffffffb05147810 */ /* 0x000fe20007ffe0ff */
[----:B------:R-:W-:-:S02]  /*08f0*/  DADD R16, R18, R16 ;  /* 0x0000000012107229 */ /* 0x000fc40000000010 */
[----:B----4-:R3:W-:Y:S08]  /*0900*/  F2F.F64.F32 R18, R35 ;  /* 0x0000002300127310 */ /* 0x0107f00000201800 */
[----:B------:R-:W4:Y:S01]  /*0910*/  I2F.F64.U32 R20, R20 ;  /* 0x0000001400147312 */ /* 0x000f220000201800 */
[----:B---3--:R-:W-:Y:S01]  /*0920*/  VIADD R35, R5, 0xfffffffc ;  /* 0xfffffffc05237836 */ /* 0x008fe20000000000 */
[----:B----4-:R-:W-:-:S02]  /*0930*/  DFMA R20, R18, R20, R22 ;  /* 0x000000141214722b */ /* 0x010fc40000000016 */
[----:B------:R-:W-:-:S04]  /*0940*/  DADD R18, R16, R18 ;  /* 0x0000000010127229 */ /* 0x000fc80000000012 */
[----:B------:R-:W-:Y:S08]  /*0950*/  I2F.F64.U32 R22, R35 ;  /* 0x0000002300167312 */ /* 0x000ff00000201800 */
[----:B------:R-:W3:Y:S02]  /*0960*/  F2F.F64.F32 R16, R34 ;  /* 0x0000002200107310 */ /* 0x000ee40000201800 */
[----:B---3--:R-:W-:Y:S01]  /*0970*/  DFMA R20, R16, R22, R20 ;  /* 0x000000161014722b */ /* 0x008fe20000000014 */
[----:B------:R-:W-:Y:S01]  /*0980*/  VIADD R22, R5, 0xfffffffd ;  /* 0xfffffffd05167836 */ /* 0x000fe20000000000 */
[----:B------:R-:W-:-:S04]  /*0990*/  DADD R18, R18, R16 ;  /* 0x0000000012127229 */ /* 0x000fc80000000010 */
[----:B------:R3:W-:Y:S08]  /*09a0*/  F2F.F64.F32 R16, R30 ;  /* 0x0000001e00107310 */ /* 0x0007f00000201800 */
[----:B------:R-:W4:Y:S01]  /*09b0*/  I2F.F64.U32 R22, R22 ;  /* 0x0000001600167312 */ /* 0x000f220000201800 */
[----:B---3--:R-:W-:-:S07]  /*09c0*/  IADD3 R30, PT, PT, R5, -0x2, RZ ;  /* 0xfffffffe051e7810 */ /* 0x008fce0007ffe0ff */
[----:B0-----:R-:W-:Y:S01]  /*09d0*/  F2F.F64.F32 R36, R29 ;  /* 0x0000001d00247310 */ /* 0x001fe20000201800 */
[----:B----4-:R-:W-:-:S07]  /*09e0*/  DFMA R22, R16, R22, R20 ;  /* 0x000000161016722b */ /* 0x010fce0000000014 */
[----:B------:R-:W0:Y:S01]  /*09f0*/  I2F.F64.U32 R20, R30 ;  /* 0x0000001e00147312 */ /* 0x000e220000201800 */
[----:B------:R-:W-:Y:S01]  /*0a00*/  DADD R18, R18, R16 ;  /* 0x0000000012127229 */ /* 0x000fe20000000010 */
[----:B------:R-:W-:-:S06]  /*0a10*/  VIADD R16, R5, 0xffffffff ;  /* 0xffffffff05107836 */ /* 0x000fcc0000000000 */
[----:B------:R-:W-:Y:S01]  /*0a20*/  I2F.F64.U32 R16, R16 ;  /* 0x0000001000107312 */ /* 0x000fe20000201800 */
[----:B0-----:R-:W-:-:S07]  /*0a30*/  DFMA R20, R36, R20, R22 ;  /* 0x000000142414722b */ /* 0x001fce0000000016 */
[----:B------:R-:W0:Y:S01]  /*0a40*/  F2F.F64.F32 R22, R26 ;  /* 0x0000001a00167310 */ /* 0x000e220000201800 */
[----:B------:R-:W-:-:S07]  /*0a50*/  DADD R36, R18, R36 ;  /* 0x0000000012247229 */ /* 0x000fce0000000024 */
[----:B------:R-:W-:Y:S01]  /*0a60*/  F2F.F64.F32 R34, R6 ;  /* 0x0000000600227310 */ /* 0x000fe20000201800 */
[----:B0-----:R-:W-:-:S07]  /*0a70*/  DFMA R20, R22, R16, R20 ;  /* 0x000000101614722b */ /* 0x001fce0000000014 */
[----:B------:R-:W0:Y:S01]  /*0a80*/  I2F.F64.U32 R18, R5 ;  /* 0x0000000500127312 */ /* 0x000e220000201800 */
[C---:B------:R-:W-:Y:S01]  /*0a90*/  VIADD R17, R5.reuse, 0x1 ;  /* 0x0000000105117836 */ /* 0x040fe20000000000 */
[----:B------:R-:W-:Y:S01]  /*0aa0*/  DADD R36, R36, R22 ;  /* 0x0000000024247229 */ /* 0x000fe20000000016 */
[----:B------:R-:W-:-:S05]  /*0ab0*/  IADD3 R30, PT, PT, R5, 0x2, RZ ;  /* 0x00000002051e7810 */ /* 0x000fca0007ffe0ff */
[----:B------:R-:W-:Y:S08]  /*0ac0*/  I2F.F64.U32 R16, R17 ;  /* 0x0000001100107312 */ /* 0x000ff00000201800 */
[----:B------:R-:W3:Y:S01]  /*0ad0*/  F2F.F64.F32 R28, R28 ;  /* 0x0000001c001c7310 */ /* 0x000ee20000201800 */
[----:B0-----:R-:W-:Y:S02]  /*0ae0*/  DFMA R20, R34, R18, R20 ;  /* 0x000000122214722b */ /* 0x001fe40000000014 */
[----:B------:R-:W-:Y:S01]  /*0af0*/  DADD R36, R36, R34 ;  /* 0x0000000024247229 */ /* 0x000fe20000000022 */
[----:B------:R-:W-:-:S04]  /*0b00*/  VIADD R22, R5, 0x3 ;  /* 0x0000000305167836 */ /* 0x000fc80000000000 */
[----:B------:R-:W-:Y:S08]  /*0b10*/  I2F.F64.U32 R18, R30 ;  /* 0x0000001e00127312 */ /* 0x000ff00000201800 */
[----:B------:R-:W0:Y:S01]  /*0b20*/  F2F.F64.F32 R34, R12 ;  /* 0x0000000c00227310 */ /* 0x000e220000201800 */
[----:B---3--:R-:W-:Y:S02]  /*0b30*/  DFMA R20, R28, R16, R20 ;  /* 0x000000101c14722b */ /* 0x008fe40000000014 */
[----:B------:R-:W-:Y:S01]  /*0b40*/  DADD R36, R36, R28 ;  /* 0x0000000024247229 */ /* 0x000fe2000000001c */
[----:B------:R-:W-:-:S04]  /*0b50*/  VIADD R16, R5, 0x4 ;  /* 0x0000000405107836 */ /* 0x000fc80000000000 */
[----:B------:R-:W-:Y:S08]  /*0b60*/  I2F.F64.U32 R22, R22 ;  /* 0x0000001600167312 */ /* 0x000ff00000201800 */
[----:B------:R-:W3:Y:S01]  /*0b70*/  F2F.F64.F32 R26, R27 ;  /* 0x0000001b001a7310 */ /* 0x000ee20000201800 */
[----:B0-----:R-:W-:Y:S02]  /*0b80*/  DFMA R20, R34, R18, R20 ;  /* 0x000000122214722b */ /* 0x001fe40000000014 */
[----:B------:R-:W-:Y:S01]  /*0b90*/  DADD R36, R36, R34 ;  /* 0x0000000024247229 */ /* 0x000fe20000000022 */
[----:B------:R-:W-:-:S04]  /*0ba0*/  IADD3 R6, PT, PT, R5, 0x5, RZ ;  /* 0x0000000505067810 */ /* 0x000fc80007ffe0ff */
[----:B------:R-:W-:Y:S01]  /*0bb0*/  I2F.F64.U32 R16, R16 ;  /* 0x0000001000107312 */ /* 0x000fe20000201800 */
[----:B------:R-:W-:Y:S01]  /*0bc0*/  VIADD R28, R5, 0x6 ;  /* 0x00000006051c7836 */ /* 0x000fe20000000000 */
[----:B---3--:R-:W-:-:S06]  /*0bd0*/  DFMA R22, R26, R22, R20 ;  /* 0x000000161a16722b */ /* 0x008fcc0000000014 */
[----:B------:R-:W-:Y:S01]  /*0be0*/  I2F.F64.U32 R18, R6 ;  /* 0x0000000600127312 */ /* 0x000fe20000201800 */
[----:B------:R-:W-:Y:S01]  /*0bf0*/  DADD R36, R36, R26 ;  /* 0x0000000024247229 */ /* 0x000fe2000000001a */
[----:B------:R-:W-:-:S06]  /*0c00*/  VIADD R20, R5, 0x7 ;  /* 0x0000000705147836 */ /* 0x000fcc0000000000 */
[----:B------:R-:W-:Y:S01]  /*0c10*/  I2F.F64.U32 R28, R28 ;  /* 0x0000001c001c7312 */ /* 0x000fe20000201800 */
[----:B------:R-:W-:-:S07]  /*0c20*/  VIADD R13, R13, 0x10 ;  /* 0x000000100d0d7836 */ /* 0x000fce0000000000 */
[----:B------:R-:W-:Y:S01]  /*0c30*/  I2F.F64.U32 R20, R20 ;  /* 0x0000001400147312 */ /* 0x000fe20000201800 */
[----:B------:R-:W-:Y:S02]  /*0c40*/  ISETP.NE.AND P1, PT, R13, RZ, PT ;  /* 0x000000ff0d00720c */ /* 0x000fe40003f25270 */
[----:B------:R-:W-:-:S05]  /*0c50*/  IADD3 R11, PT, PT, R11, 0x10, RZ ;  /* 0x000000100b0b7810 */ /* 0x000fca0007ffe0ff */
[----:B--2---:R-:W0:Y:S08]  /*0c60*/  F2F.F64.F32 R34, R24 ;  /* 0x0000001800227310 */ /* 0x004e300000201800 */
[----:B------:R-:W2:Y:S01]  /*0c70*/  F2F.F64.F32 R26, R25 ;  /* 0x00000019001a7310 */ /* 0x000ea20000201800 */
[----:B0-----:R-:W-:-:S07]  /*0c80*/  DFMA R16, R34, R16, R22 ;  /* 0x000000102210722b */ /* 0x001fce0000000016 */
[----:B------:R-:W0:Y:S01]  /*0c90*/  F2F.F64.F32 R22, R31 ;  /* 0x0000001f00167310 */ /* 0x000e220000201800 */
[----:B------:R-:W-:Y:S01]  /*0ca0*/  DADD R36, R36, R34 ;  /* 0x0000000024247229 */ /* 0x000fe20000000022 */
[----:B------:R-:W-:Y:S01]  /*0cb0*/  IADD3 R34, PT, PT, R5, 0x8, RZ ;  /* 0x0000000805227810 */ /* 0x000fe20007ffe0ff */
[----:B--2---:R-:W-:-:S05]  /*0cc0*/  DFMA R16, R26, R18, R16 ;  /* 0x000000121a10722b */ /* 0x004fca0000000010 */
[----:B------:R-:W2:Y:S01]  /*0cd0*/  F2F.F64.F32 R18, R32 ;  /* 0x0000002000127310 */ /* 0x000ea20000201800 */
[----:B------:R-:W-:Y:S02]  /*0ce0*/  DADD R36, R36, R26 ;  /* 0x0000000024247229 */ /* 0x000fe4000000001a */
[----:B0-----:R-:W-:-:S05]  /*0cf0*/  DFMA R16, R22, R28, R16 ;  /* 0x0000001c1610722b */ /* 0x001fca0000000010 */
[----:B------:R-:W-:Y:S01]  /*0d00*/  I2F.F64.U32 R34, R34 ;  /* 0x0000002200227312 */ /* 0x000fe20000201800 */
[----:B------:R-:W-:-:S07]  /*0d10*/  DADD R36, R36, R22 ;  /* 0x0000000024247229 */ /* 0x000fce0000000016 */
[----:B------:R-:W0:Y:S01]  /*0d20*/  F2F.F64.F32 R24, R33 ;  /* 0x0000002100187310 */ /* 0x000e220000201800 */
[----:B--2---:R-:W-:Y:S02]  /*0d30*/  DFMA R16, R18, R20, R16 ;  /* 0x000000141210722b */ /* 0x004fe40000000010 */
[----:B------:R-:W-:Y:S01]  /*0d40*/  DADD R36, R36, R18 ;  /* 0x0000000024247229 */ /* 0x000fe20000000012 */
[----:B------:R-:W-:-:S05]  /*0d50*/  VIADD R5, R5, 0x10 ;  /* 0x0000001005057836 */ /* 0x000fca0000000000 */
[----:B0-----:R-:W-:Y:S02]  /*0d60*/  DFMA R16, R24, R34, R16 ;  /* 0x000000221810722b */ /* 0x001fe40000000010 */
[----:B------:R-:W-:Y:S01]  /*0d70*/  DADD R24, R36, R24 ;  /* 0x0000000024187229 */ /* 0x000fe20000000018 */
[----:B------:R-:W-:Y:S10]  /*0d80*/  @P1 BRA `(.L_x_23) ;  /* 0xfffffff800681947 */ /* 0x000ff4000383ffff */
.L_x_22:
[----:B------:R-:W-:Y:S05]  /*0d90*/  BSYNC.RECONVERGENT B1 ;  /* 0x0000000000017941 */ /* 0x000fea0003800200 */
.L_x_21:
[----:B------:R-:W-:Y:S05]  /*0da0*/  @!P0 BRA `(.L_x_20) ;  /* 0x0000000400ec8947 */ /* 0x000fea0003800000 */
[----:B------:R-:W-:Y:S01]  /*0db0*/  ISETP.GE.U32.AND P1, PT, R9, 0x8, PT ;  /* 0x000000080900780c */ /* 0x000fe20003f26070 */
[----:B------:R-:W-:Y:S01]  /*0dc0*/  BSSY.RECONVERGENT B1, `(.L_x_24) ;  /* 0x000003c000017945 */ /* 0x000fe20003800200 */
[----:B------:R-:W-:-:S11]  /*0dd0*/  LOP3.LUT P0, R5, R8, 0x7, RZ, 0xc0, !PT ;  /* 0x0000000708057812 */ /* 0x000fd6000780c0ff */
[----:B------:R-:W-:Y:S05]  /*0de0*/  @!P1 BRA `(.L_x_25) ;  /* 0x0000000000e49947 */ /* 0x000fea0003800000 */
[----:B------:R-:W0:Y:S01]  /*0df0*/  LDC.64 R18, c[0x0][0x380] ;  /* 0x0000e000ff127b82 */ /* 0x000e220000000a00 */
[----:B------:R-:W2:Y:S01]  /*0e00*/  LDCU UR8, c[0x0][0x3b0] ;  /* 0x00007600ff0877ac */ /* 0x000ea20008000800 */
[----:B------:R-:W3:Y:S01]  /*0e10*/  LDCU.64 UR4, c[0x0][0x380] ;  /* 0x00007000ff0477ac */ /* 0x000ee20008000a00 */
[C---:B--2---:R-:W-:Y:S01]  /*0e20*/  VIADD R9, R10.reuse, UR8 ;  /* 0x000000080a097c36 */ /* 0x044fe20008000000 */
[----:B------:R-:W-:-:S03]  /*0e30*/  IADD3 R6, P1, PT, R10, UR8, RZ ;  /* 0x000000080a067c10 */ /* 0x000fc6000ff3e0ff */
[----:B0-----:R-:W-:-:S04]  /*0e40*/  IMAD.WIDE.U32 R18, R9, 0x4, R18 ;  /* 0x0000000409127825 */ /* 0x001fc800078e0012 */
[----:B------:R-:W-:Y:S01]  /*0e50*/  IMAD.X R9, RZ, RZ, RZ, P1 ;  /* 0x000000ffff097224 */ /* 0x000fe200008e06ff */
[----:B------:R0:W2:Y:S01]  /*0e60*/  LDG.E.CONSTANT R33, desc[UR6][R18.64] ;  /* 0x0000000612217981 */ /* 0x0000a2000c1e9900 */
[----:B---3--:R-:W-:-:S04]  /*0e70*/  LEA R34, P1, R6, UR4, 0x2 ;  /* 0x0000000406227c11 */ /* 0x008fc8000f8210ff */
[----:B------:R-:W-:-:S05]  /*0e80*/  LEA.HI.X R35, R6, UR5, R9, 0x2, P1 ;  /* 0x0000000506237c11 */ /* 0x000fca00088f1409 */
[----:B------:R-:W3:Y:S04]  /*0e90*/  LDG.E.CONSTANT R12, desc[UR6][R34.64+0x4] ;  /* 0x00000406220c7981 */ /* 0x000ee8000c1e9900 */
[----:B------:R-:W4:Y:S04]  /*0ea0*/  LDG.E.CONSTANT R11, desc[UR6][R34.64+0x8] ;  /* 0x00000806220b7981 */ /* 0x000f28000c1e9900 */
[----:B------:R-:W4:Y:S04]  /*0eb0*/  LDG.E.CONSTANT R32, desc[UR6][R34.64+0xc] ;  /* 0x00000c0622207981 */ /* 0x000f28000c1e9900 */
[----:B------:R-:W4:Y:S04]  /*0ec0*/  LDG.E.CONSTANT R31, desc[UR6][R34.64+0x10] ;  /* 0x00001006221f7981 */ /* 0x000f28000c1e9900 */
[----:B------:R-:W4:Y:S04]  /*0ed0*/  LDG.E.CONSTANT R6, desc[UR6][R34.64+0x14] ;  /* 0x0000140622067981 */ /* 0x000f28000c1e9900 */
[----:B------:R-:W4:Y:S04]  /*0ee0*/  LDG.E.CONSTANT R30, desc[UR6][R34.64+0x18] ;  /* 0x00001806221e7981 */ /* 0x000f28000c1e9900 */
[----:B------:R4:W4:Y:S01]  /*0ef0*/  LDG.E.CONSTANT R9, desc[UR6][R34.64+0x1c] ;  /* 0x00001c0622097981 */ /* 0x000922000c1e9900 */
[C---:B------:R-:W-:Y:S01]  /*0f00*/  IADD3 R28, PT, PT, R10.reuse, 0x1, RZ ;  /* 0x000000010a1c7810 */ /* 0x040fe20007ffe0ff */
[C---:B0-----:R-:W-:Y:S01]  /*0f10*/  VIADD R18, R10.reuse, 0x2 ;  /* 0x000000020a127836 */ /* 0x041fe20000000000 */
[C---:B------:R-:W-:Y:S01]  /*0f20*/  IADD3 R20, PT, PT, R10.reuse, 0x4, RZ ;  /* 0x000000040a147810 */ /* 0x040fe20007ffe0ff */
[C---:B------:R-:W-:Y:S01]  /*0f30*/  VIADD R22, R10.reuse, 0x3 ;  /* 0x000000030a167836 */ /* 0x040fe20000000000 */
[C---:B------:R-:W-:Y:S01]  /*0f40*/  IADD3 R37, PT, PT, R10.reuse, 0x7, RZ ;  /* 0x000000070a257810 */ /* 0x040fe20007ffe0ff */
[----:B------:R-:W-:Y:S01]  /*0f50*/  VIADD R36, R10, 0x5 ;  /* 0x000000050a247836 */ /* 0x000fe20000000000 */
[----:B------:R-:W-:Y:S08]  /*0f60*/  I2F.F64.U32 R28, R28 ;  /* 0x0000001c001c7312 */ /* 0x000ff00000201800 */
[----:B------:R-:W-:Y:S08]  /*0f70*/  I2F.F64.U32 R18, R18 ;  /* 0x0000001200127312 */ /* 0x000ff00000201800 */
[----:B------:R-:W-:Y:S08]  /*0f80*/  I2F.F64.U32 R22, R22 ;  /* 0x0000001600167312 */ /* 0x000ff00000201800 */
[----:B------:R-:W-:Y:S08]  /*0f90*/  I2F.F64.U32 R20, R20 ;  /* 0x0000001400147312 */ /* 0x000ff00000201800 */
[----:B--2---:R-:W0:Y:S08]  /*0fa0*/  F2F.F64.F32 R26, R33 ;  /* 0x00000021001a7310 */ /* 0x004e300000201800 */
[----:B---3--:R-:W2:Y:S01]  /*0fb0*/  F2F.F64.F32 R12, R12 ;  /* 0x0000000c000c7310 */ /* 0x008ea20000201800 */
[----:B0-----:R-:W-:-:S02]  /*0fc0*/  DFMA R16, R26, R28, R16 ;  /* 0x0000001c1a10722b */ /* 0x001fc40000000010 */
[----:B------:R-:W-:-:S05]  /*0fd0*/  DADD R26, R24, R26 ;  /* 0x00000000181a7229 */ /* 0x000fca000000001a */
[----:B----4-:R-:W0:Y:S01]  /*0fe0*/  F2F.F64.F32 R34, R11 ;  /* 0x0000000b00227310 */ /* 0x010e220000201800 */
[C---:B------:R-:W-:Y:S02]  /*0ff0*/  VIADD R24, R10.reuse, 0x6 ;  /* 0x000000060a187836 */ /* 0x040fe40000000000 */
[----:B------:R-:W-:Y:S01]  /*1000*/  VIADD R10, R10, 0x8 ;  /* 0x000000080a0a7836 */ /* 0x000fe20000000000 */
[----:B--2---:R-:W-:-:S04]  /*1010*/  DFMA R18, R12, R18, R16 ;  /* 0x000000120c12722b */ /* 0x004fc80000000010 */
[----:B------:R-:W2:Y:S01]  /*1020*/  F2F.F64.F32 R32, R32 ;  /* 0x0000002000207310 */ /* 0x000ea20000201800 */
[----:B------:R-:W-:-:S03]  /*1030*/  DADD R26, R26, R12 ;  /* 0x000000001a1a7229 */ /* 0x000fc6000000000c */
[----:B0-----:R-:W-:-:S04]  /*1040*/  DFMA R18, R34, R22, R18 ;  /* 0x000000162212722b */ /* 0x001fc80000000012 */
[----:B------:R-:W-:Y:S01]  /*1050*/  I2F.F64.U32 R28, R36 ;  /* 0x00000024001c7312 */ /* 0x000fe20000201800 */
[----:B------:R-:W-:-:S03]  /*1060*/  DADD R26, R26, R34 ;  /* 0x000000001a1a7229 */ /* 0x000fc60000000022 */
[----:B--2---:R-:W-:-:S04]  /*1070*/  DFMA R18, R32, R20, R18 ;  /* 0x000000142012722b */ /* 0x004fc80000000012 */
[----:B------:R-:W0:Y:S01]  /*1080*/  F2F.F64.F32 R12, R31 ;  /* 0x0000001f000c7310 */ /* 0x000e220000201800 */
[----:B------:R-:W-:-:S07]  /*1090*/  DADD R26, R26, R32 ;  /* 0x000000001a1a7229 */ /* 0x000fce0000000020 */
[----:B------:R-:W-:Y:S01]  /*10a0*/  I2F.F64.U32 R24, R24 ;  /* 0x0000001800187312 */ /* 0x000fe20000201800 */
[----:B0-----:R-:W-:-:S07]  /*10b0*/  DFMA R18, R12, R28, R18 ;  /* 0x0000001c0c12722b */ /* 0x001fce0000000012 */
        /* <DEDUP_REMOVED lines=9> */
[----:B------:R-:W-:Y:S02]  /*1150*/  DADD R26, R26, R12 ;  /* 0x000000001a1a7229 */ /* 0x000fe4000000000c */
[----:B0-----:R-:W-:-:S06]  /*1160*/  DFMA R16, R24, R22, R16 ;  /* 0x000000161810722b */ /* 0x001fcc0000000010 */
[----:B------:R-:W-:-:S11]  /*1170*/  DADD R24, R26, R24 ;  /* 0x000000001a187229 */ /* 0x000fd60000000018 */
.L_x_25:
[----:B------:R-:W-:Y:S05]  /*1180*/  BSYNC.RECONVERGENT B1 ;  /* 0x0000000000017941 */ /* 0x000fea0003800200 */
.L_x_24:
[----:B------:R-:W-:Y:S05]  /*1190*/  @!P0 BRA `(.L_x_20) ;  /* 0x0000000000f08947 */ /* 0x000fea0003800000 */
[----:B------:R-:W-:Y:S01]  /*11a0*/  ISETP.GE.U32.AND P1, PT, R5, 0x4, PT ;  /* 0x000000040500780c */ /* 0x000fe20003f26070 */
[----:B------:R-:W-:Y:S01]  /*11b0*/  BSSY.RECONVERGENT B1, `(.L_x_26) ;  /* 0x0000025000017945 */ /* 0x000fe20003800200 */
[----:B------:R-:W-:-:S04]  /*11c0*/  LOP3.LUT R6, R8, 0x3, RZ, 0xc0, !PT ;  /* 0x0000000308067812 */ /* 0x000fc800078ec0ff */
[----:B------:R-:W-:-:S07]  /*11d0*/  ISETP.NE.AND P0, PT, R6, RZ, PT ;  /* 0x000000ff0600720c */ /* 0x000fce0003f05270 */
[----:B------:R-:W-:Y:S06]  /*11e0*/  @!P1 BRA `(.L_x_27) ;  /* 0x0000000000849947 */ /* 0x000fec0003800000 */
[----:B------:R-:W0:Y:S01]  /*11f0*/  LDC.64 R8, c[0x0][0x380] ;  /* 0x0000e000ff087b82 */ /* 0x000e220000000a00 */
[----:B------:R-:W2:Y:S01]  /*1200*/  LDCU UR4, c[0x0][0x3b0] ;  /* 0x00007600ff0477ac */ /* 0x000ea20008000800 */
[----:B------:R-:W3:Y:S01]  /*1210*/  LDCU.64 UR8, c[0x0][0x380] ;  /* 0x00007000ff0877ac */ /* 0x000ee20008000a00 */
[C---:B--2---:R-:W-:Y:S01]  /*1220*/  VIADD R19, R10.reuse, UR4 ;  /* 0x000000040a137c36 */ /* 0x044fe20008000000 */
[----:B------:R-:W-:-:S03]  /*1230*/  IADD3 R5, P1, PT, R10, UR4, RZ ;  /* 0x000000040a057c10 */ /* 0x000fc6000ff3e0ff */
[----:B0-----:R-:W-:Y:S01]  /*1240*/  IMAD.WIDE.U32 R18, R19, 0x4, R8 ;  /* 0x0000000413127825 */ /* 0x001fe200078e0008 */
[----:B------:R-:W-:Y:S02]  /*1250*/  IADD3.X R8, PT, PT, RZ, RZ, RZ, P1, !PT ;  /* 0x000000ffff087210 */ /* 0x000fe40000ffe4ff */
[C---:B---3--:R-:W-:Y:S02]  /*1260*/  LEA R28, P1, R5.reuse, UR8, 0x2 ;  /* 0x00000008051c7c11 */ /* 0x048fe4000f8210ff */
[----:B------:R-:W2:Y:S02]  /*1270*/  LDG.E.CONSTANT R30, desc[UR6][R18.64] ;  /* 0x00000006121e7981 */ /* 0x000ea4000c1e9900 */
[----:B------:R-:W-:-:S05]  /*1280*/  LEA.HI.X R29, R5, UR9, R8, 0x2, P1 ;  /* 0x00000009051d7c11 */ /* 0x000fca00088f1408 */
[----:B------:R-:W3:Y:S04]  /*1290*/  LDG.E.CONSTANT R31, desc[UR6][R28.64+0x4] ;  /* 0x000004061c1f7981 */ /* 0x000ee8000c1e9900 */
[----:B------:R-:W4:Y:S04]  /*12a0*/  LDG.E.CONSTANT R11, desc[UR6][R28.64+0x8] ;  /* 0x000008061c0b7981 */ /* 0x000f28000c1e9900 */
[----:B------:R-:W4:Y:S01]  /*12b0*/  LDG.E.CONSTANT R5, desc[UR6][R28.64+0xc] ;  /* 0x00000c061c057981 */ /* 0x000f22000c1e9900 */
[C---:B------:R-:W-:Y:S01]  /*12c0*/  VIADD R26, R10.reuse, 0x1 ;  /* 0x000000010a1a7836 */ /* 0x040fe20000000000 */
[C---:B------:R-:W-:Y:S01]  /*12d0*/  IADD3 R12, PT, PT, R10.reuse, 0x3, RZ ;  /* 0x000000030a0c7810 */ /* 0x040fe20007ffe0ff */
[----:B------:R-:W-:-:S02]  /*12e0*/  VIADD R32, R10, 0x2 ;  /* 0x000000020a207836 */ /* 0x000fc40000000000 */
[----:B------:R-:W-:Y:S02]  /*12f0*/  VIADD R10, R10, 0x4 ;  /* 0x000000040a0a7836 */ /* 0x000fe40000000000 */
        /* <DEDUP_REMOVED lines=9> */
[----:B--2---:R-:W-:Y:S02]  /*1390*/  DFMA R8, R18, R8, R16 ;  /* 0x000000081208722b */ /* 0x004fe40000000010 */
[----:B------:R-:W-:-:S05]  /*13a0*/  DADD R24, R24, R18 ;  /* 0x0000000018187229 */ /* 0x000fca0000000012 */
[----:B------:R-:W2:Y:S01]  /*13b0*/  F2F.F64.F32 R18, R5 ;  /* 0x0000000500127310 */ /* 0x000ea20000201800 */
[----:B0-----:R-:W-:Y:S02]  /*13c0*/  DFMA R8, R22, R12, R8 ;  /* 0x0000000c1608722b */ /* 0x001fe40000000008 */
[----:B------:R-:W-:-:S06]  /*13d0*/  DADD R24, R24, R22 ;  /* 0x0000000018187229 */ /* 0x000fcc0000000016 */
[----:B--2---:R-:W-:Y:S02]  /*13e0*/  DFMA R16, R18, R20, R8 ;  /* 0x000000141210722b */ /* 0x004fe40000000008 */
[----:B------:R-:W-:-:S11]  /*13f0*/  DADD R24, R24, R18 ;  /* 0x0000000018187229 */ /* 0x000fd60000000012 */
.L_x_27:
[----:B------:R-:W-:Y:S05]  /*1400*/  BSYNC.RECONVERGENT B1 ;  /* 0x0000000000017941 */ /* 0x000fea0003800200 */
.L_x_26:
[----:B------:R-:W-:Y:S05]  /*1410*/  @!P0 BRA `(.L_x_20) ;  /* 0x0000000000508947 */ /* 0x000fea0003800000 */
[----:B------:R-:W0:Y:S01]  /*1420*/  LDC.64 R8, c[0x0][0x380] ;  /* 0x0000e000ff087b82 */ /* 0x000e220000000a00 */
[----:B------:R-:W2:Y:S01]  /*1430*/  LDCU UR4, c[0x0][0x3b0] ;  /* 0x00007600ff0477ac */ /* 0x000ea20008000800 */
[----:B------:R-:W-:Y:S01]  /*1440*/  IADD3 R6, PT, PT, -R6, RZ, RZ ;  /* 0x000000ff06067210 */ /* 0x000fe20007ffe1ff */
[----:B--2---:R-:W-:-:S04]  /*1450*/  VIADD R5, R10, UR4 ;  /* 0x000000040a057c36 */ /* 0x004fc80008000000 */
[----:B0-----:R-:W-:-:S04]  /*1460*/  IMAD.WIDE.U32 R8, R5, 0x4, R8 ;  /* 0x0000000405087825 */ /* 0x001fc800078e0008 */
[----:B------:R-:W-:Y:S02]  /*1470*/  IMAD.MOV.U32 R5, RZ, RZ, R8 ;  /* 0x000000ffff057224 */ /* 0x000fe400078e0008 */
[----:B------:R-:W-:-:S07]  /*1480*/  IMAD.MOV.U32 R20, RZ, RZ, R9 ;  /* 0x000000ffff147224 */ /* 0x000fce00078e0009 */
.L_x_28:
[----:B------:R-:W-:Y:S01]  /*1490*/  MOV R18, R5 ;  /* 0x0000000500127202 */ /* 0x000fe20000000f00 */
[----:B------:R-:W-:-:S05]  /*14a0*/  IMAD.MOV.U32 R19, RZ, RZ, R20 ;  /* 0x000000ffff137224 */ /* 0x000fca00078e0014 */
[----:B------:R-:W2:Y:S01]  /*14b0*/  LDG.E.CONSTANT R8, desc[UR6][R18.64] ;  /* 0x0000000612087981 */ /* 0x000ea2000c1e9900 */
[----:B------:R-:W-:Y:S01]  /*14c0*/  VIADD R10, R10, 0x1 ;  /* 0x000000010a0a7836 */ /* 0x000fe20000000000 */
[----:B------:R-:W-:Y:S02]  /*14d0*/  IADD3 R6, PT, PT, R6, 0x1, RZ ;  /* 0x0000000106067810 */ /* 0x000fe40007ffe0ff */
[----:B------:R-:W-:Y:S01]  /*14e0*/  IADD3 R5, P1, PT, R5, 0x4, RZ ;  /* 0x0000000405057810 */ /* 0x000fe20007f3e0ff */
[----:B------:R-:W-:Y:S01]  /*14f0*/  I2F.F64.U32 R12, R10 ;  /* 0x0000000a000c7312 */ /* 0x000fe20000201800 */
[----:B------:R-:W-:-:S03]  /*1500*/  ISETP.NE.AND P0, PT, R6, RZ, PT ;  /* 0x000000ff0600720c */ /* 0x000fc60003f05270 */
[----:B------:R-:W-:-:S04]  /*1510*/  IMAD.X R20, RZ, RZ, R20, P1 ;  /* 0x000000ffff147224 */ /* 0x000fc800008e0614 */
[----:B--2---:R-:W0:Y:S02]  /*1520*/  F2F.F64.F32 R8, R8 ;  /* 0x0000000800087310 */ /* 0x004e240000201800 */
[C---:B0-----:R-:W-:Y:S02]  /*1530*/  DFMA R16, R8.reuse, R12, R16 ;  /* 0x0000000c0810722b */ /* 0x041fe40000000010 */
[----:B------:R-:W-:Y:S02]  /*1540*/  DADD R24, R8, R24 ;  /* 0x0000000008187229 */ /* 0x000fe40000000018 */
[----:B------:R-:W-:Y:S09]  /*1550*/  @P0 BRA `(.L_x_28) ;  /* 0xfffffffc00cc0947 */ /* 0x000ff2000383ffff */
.L_x_20:
[----:B------:R-:W-:Y:S05]  /*1560*/  BSYNC.RECONVERGENT B0 ;  /* 0x0000000000007941 */ /* 0x000fea0003800200 */
.L_x_19:
[----:B------:R-:W2:Y:S01]  /*1570*/  LDC R6, c[0x0][0x3a8] ;  /* 0x0000ea00ff067b82 */ /* 0x000ea20000000800 */
[----:B0-----:R-:W-:-:S05]  /*1580*/  IMAD.IADD R5, R2, 0x1, R7 ;  /* 0x0000000102057824 */ /* 0x001fca00078e0207 */
[----:B--2---:R-:W-:-:S13]  /*1590*/  ISETP.GE.AND P0, PT, R5, R6, PT ;  /* 0x000000060500720c */ /* 0x004fda0003f06270 */
[----:B------:R-:W-:Y:S05]  /*15a0*/  @P0 EXIT ;  /* 0x000000000000094d */ /* 0x000fea0003800000 */
[----:B------:R-:W0:Y:S01]  /*15b0*/  LDCU UR4, c[0x0][0x3b0] ;  /* 0x00007600ff0477ac */ /* 0x000e220008000800 */
[----:B------:R-:W-:Y:S01]  /*15c0*/  BSSY.RECONVERGENT B0, `(.L_x_29) ;  /* 0x0000030000007945 */ /* 0x000fe20003800200 */
[----:B0-----:R-:W-:-:S04]  /*15d0*/  IADD3 R23, PT, PT, R2, UR4, RZ ;  /* 0x0000000402177c10 */ /* 0x001fc8000fffe0ff */
[----:B------:R-:W-:-:S04]  /*15e0*/  IADD3 R6, PT, PT, -R23, 0x1, R6 ;  /* 0x0000000117067810 */ /* 0x000fc80007ffe106 */
[----:B------:R-:W-:-:S13]  /*15f0*/  LOP3.LUT P0, R30, R6, 0x3, RZ, 0xc0, !PT ;  /* 0x00000003061e7812 */ /* 0x000fda000780c0ff */
[----:B------:R-:W-:Y:S05]  /*1600*/  @!P0 BRA `(.L_x_30) ;  /* 0x0000000000ac8947 */ /* 0x000fea0003800000 */
[----:B------:R-:W0:Y:S01]  /*1610*/  LDC.64 R10, c[0x0][0x380] ;  /* 0x0000e000ff0a7b82 */ /* 0x000e220000000a00 */
[----:B------:R2:W3:Y:S01]  /*1620*/  I2F.F64.U32 R12, R2 ;  /* 0x00000002000c7312 */ /* 0x0004e20000201800 */
[----:B------:R-:W-:Y:S01]  /*1630*/  BSSY.RECONVERGENT B1, `(.L_x_31) ;  /* 0x0000027000017945 */ /* 0x000fe20003800200 */
[----:B------:R-:W-:Y:S02]  /*1640*/  IADD3 R30, PT, PT, -R30, RZ, RZ ;  /* 0x000000ff1e1e7210 */ /* 0x000fe40007ffe1ff */
[----:B------:R-:W-:-:S04]  /*1650*/  IADD3 R31, PT, PT, R23, -0x1, R0 ;  /* 0xffffffff171f7810 */ /* 0x000fc80007ffe000 */
[----:B-----5:R2:W4:Y:S08]  /*1660*/  F2F.F64.F32 R18, R3 ;  /* 0x0000000300127310 */ /* 0x0205300000201800 */
[----:B------:R2:W0:Y:S02]  /*1670*/  F2F.F64.F32 R20, R4 ;  /* 0x0000000400147310 */ /* 0x0004240000201800 */
[----:B0-----:R-:W-:-:S04]  /*1680*/  IMAD.WIDE.U32 R8, R5, 0x4, R10 ;  /* 0x0000000405087825 */ /* 0x001fc800078e000a */
[----:B------:R-:W-:Y:S02]  /*1690*/  IMAD.MOV.U32 R6, RZ, RZ, R8 ;  /* 0x000000ffff067224 */ /* 0x000fe400078e0008 */
[----:B------:R-:W-:Y:S02]  /*16a0*/  IMAD.MOV.U32 R5, RZ, RZ, R9 ;  /* 0x000000ffff057224 */ /* 0x000fe400078e0009 */
[----:B--234-:R-:W-:-:S07]  /*16b0*/  IMAD.MOV.U32 R8, RZ, RZ, R23 ;  /* 0x000000ffff087224 */ /* 0x01cfce00078e0017 */
.L_x_32:
[----:B------:R-:W-:Y:S01]  /*16c0*/  IMAD.MOV.U32 R34, RZ, RZ, R6 ;  /* 0x000000ffff227224 */ /* 0x000fe200078e0006 */
[----:B------:R-:W-:-:S05]  /*16d0*/  MOV R35, R5 ;  /* 0x0000000500237202 */ /* 0x000fca0000000f00 */
[----:B------:R-:W2:Y:S01]  /*16e0*/  LDG.E.CONSTANT R34, desc[UR6][R34.64] ;  /* 0x0000000622227981 */ /* 0x000ea2000c1e9900 */
[----:B------:R-:W-:-:S05]  /*16f0*/  IMAD.WIDE R32, R7, 0x4, R10 ;  /* 0x0000000407207825 */ /* 0x000fca00078e020a */
[----:B------:R-:W3:Y:S01]  /*1700*/  LDG.E.CONSTANT R9, desc[UR6][R32.64+0x4] ;  /* 0x0000040620097981 */ /* 0x000ee2000c1e9900 */
[----:B------:R-:W-:Y:S01]  /*1710*/  VIADD R30, R30, 0x1 ;  /* 0x000000011e1e7836 */ /* 0x000fe20000000000 */
[----:B------:R-:W-:Y:S02]  /*1720*/  IADD3 R6, P1, PT, R6, 0x4, RZ ;  /* 0x0000000406067810 */ /* 0x000fe40007f3e0ff */
[----:B------:R-:W-:Y:S02]  /*1730*/  IADD3 R7, PT, PT, R7, 0x1, RZ ;  /* 0x0000000107077810 */ /* 0x000fe40007ffe0ff */
[----:B------:R-:W-:Y:S01]  /*1740*/  ISETP.NE.AND P0, PT, R30, RZ, PT ;  /* 0x000000ff1e00720c */ /* 0x000fe20003f05270 */
[----:B------:R-:W-:Y:S01]  /*1750*/  IMAD.X R5, RZ, RZ, R5, P1 ;  /* 0x000000ffff057224 */ /* 0x000fe200008e0605 */
[----:B0-2---:R-:W0:Y:S02]  /*1760*/  F2F.F64.F32 R22, R34 ;  /* 0x0000002200167310 */ /* 0x005e240000201800 */
[----:B0-----:R-:W-:-:S02]  /*1770*/  DADD R24, R22, R24 ;  /* 0x0000000016187229 */ /* 0x001fc40000000018 */
[----:B------:R-:W-:Y:S01]  /*1780*/  DFMA R16, R12, R22, R16 ;  /* 0x000000160c10722b */ /* 0x000fe20000000010 */
[----:B------:R-:W0:Y:S05]  /*1790*/  LDC.64 R22, c[0x0][0x3b8] ;  /* 0x0000ee00ff167b82 */ /* 0x000e2a0000000a00 */
[----:B-1----:R-:W-:-:S08]  /*17a0*/  DMUL R26, R14, R24 ;  /* 0x000000180e1a7228 */ /* 0x002fd00000000000 */
[----:B------:R-:W-:Y:S02]  /*17b0*/  DFMA R26, R12, R16, -R26 ;  /* 0x000000100c1a722b */ /* 0x000fe4000000081a */
[----:B------:R-:W-:-:S06]  /*17c0*/  DADD R16, -R24, R16 ;  /* 0x0000000018107229 */ /* 0x000fcc0000000110 */
[----:B------:R-:W-:-:S08]  /*17d0*/  DMUL R26, R18, R26 ;  /* 0x0000001a121a7228 */ /* 0x000fd00000000000 */
[----:B------:R-:W-:-:S08]  /*17e0*/  DFMA R28, R14, -R26, R24 ;  /* 0x8000001a0e1c722b */ /* 0x000fd00000000018 */
[----:B------:R-:W-:-:S08]  /*17f0*/  DMUL R28, R20, R28 ;  /* 0x0000001c141c7228 */ /* 0x000fd00000000000 */
[----:B------:R-:W-:Y:S01]  /*1800*/  DFMA R28, R12, R26, R28 ;  /* 0x0000001a0c1c722b */ /* 0x000fe2000000001c */
[C---:B0-----:R-:W-:Y:S01]  /*1810*/  IMAD.WIDE R26, R31.reuse, 0x4, R22 ;  /* 0x000000041f1a7825 */ /* 0x041fe200078e0216 */
[----:B------:R-:W-:Y:S01]  /*1820*/  IADD3 R31, PT, PT, R31, 0x1, RZ ;  /* 0x000000011f1f7810 */ /* 0x000fe20007ffe0ff */
[----:B---3--:R-:W0:Y:S08]  /*1830*/  F2F.F64.F32 R22, R9 ;  /* 0x0000000900167310 */ /* 0x008e300000201800 */
[----:B------:R-:W1:Y:S01]  /*1840*/  F2F.F32.F64 R29, R28 ;  /* 0x0000001c001d7310 */ /* 0x000e620000301000 */
[----:B0-----:R-:W-:Y:S01]  /*1850*/  DADD R24, R24, -R22 ;  /* 0x0000000018187229 */ /* 0x001fe20000000816 */
[----:B------:R-:W-:-:S02]  /*1860*/  IMAD.MOV.U32 R22, RZ, RZ, R8 ;  /* 0x000000ffff167224 */ /* 0x000fc400078e0008 */
[----:B------:R-:W-:Y:S01]  /*1870*/  VIADD R8, R8, 0x1 ;  /* 0x0000000108087836 */ /* 0x000fe20000000000 */
[----:B-1----:R0:W-:Y:S01]  /*1880*/  STG.E desc[UR6][R26.64], R29 ;  /* 0x0000001d1a007986 */ /* 0x0021e2000c101906 */
[----:B------:R-:W-:Y:S06]  /*1890*/  @P0 BRA `(.L_x_32) ;  /* 0xfffffffc00880947 */ /* 0x000fec000383ffff */
[----:B------:R-:W-:Y:S05]  /*18a0*/  BSYNC.RECONVERGENT B1 ;  /* 0x0000000000017941 */ /* 0x000fea0003800200 */
.L_x_31:
[----:B------:R-:W-:-:S07]  /*18b0*/  IMAD.MOV.U32 R5, RZ, RZ, R22 ;  /* 0x000000ffff057224 */ /* 0x000fce00078e0016 */
.L_x_30:
[----:B------:R-:W-:Y:S05]  /*18c0*/  BSYNC.RECONVERGENT B0 ;  /* 0x0000000000007941 */ /* 0x000fea0003800200 */
.L_x_29:
[----:B------:R-:W2:Y:S01]  /*18d0*/  LDCU UR5, c[0x0][0x3b0] ;  /* 0x00007600ff0577ac */ /* 0x000ea20008000800 */
[----:B------:R-:W3:Y:S01]  /*18e0*/  LDCU UR4, c[0x0][0x3a8] ;  /* 0x00007500ff0477ac */ /* 0x000ee20008000800 */
[----:B--2---:R-:W-:-:S05]  /*18f0*/  VIADD R6, R2, UR5 ;  /* 0x0000000502067c36 */ /* 0x004fca0008000000 */
[----:B---3--:R-:W-:-:S04]  /*1900*/  IADD3 R6, PT, PT, -R6, UR4, RZ ;  /* 0x0000000406067c10 */ /* 0x008fc8000fffe1ff */
[----:B------:R-:W-:-:S13]  /*1910*/  ISETP.GE.U32.AND P0, PT, R6, 0x3, PT ;  /* 0x000000030600780c */ /* 0x000fda0003f06070 */
[----:B------:R-:W-:Y:S05]  /*1920*/  @!P0 EXIT ;  /* 0x000000000000894d */ /* 0x000fea0003800000 */
[----:B-----5:R2:W3:Y:S01]  /*1930*/  F2F.F64.F32 R8, R3 ;  /* 0x0000000300087310 */ /* 0x0204e20000201800 */
[----:B------:R-:W-:Y:S01]  /*1940*/  IADD3 R0, PT, PT, R0, R5, RZ ;  /* 0x0000000500007210 */ /* 0x000fe20007ffe0ff */
[C---:B------:R-:W-:Y:S01]  /*1950*/  IMAD.IADD R6, R5.reuse, 0x1, -R2 ;  /* 0x0000000105067824 */ /* 0x040fe200078e0a02 */
[----:B------:R-:W-:-:S05]  /*1960*/  IADD3 R7, PT, PT, R5, -UR4, RZ ;  /* 0x8000000405077c10 */ /* 0x000fca000fffe0ff */
[----:B------:R2:W4:Y:S02]  /*1970*/  I2F.F64.U32 R10, R2 ;  /* 0x00000002000a7312 */ /* 0x0005240000201800 */
.L_x_33:
[----:B------:R-:W5:Y:S02]  /*1980*/  LDC.64 R18, c[0x0][0x380] ;  /* 0x0000e000ff127b82 */ /* 0x000f640000000a00 */
[----:B0----5:R-:W-:-:S05]  /*1990*/  IMAD.WIDE.U32 R22, R5, 0x4, R18 ;  /* 0x0000000405167825 */ /* 0x021fca00078e0012 */
[----:B------:R-:W5:Y:S01]  /*19a0*/  LDG.E.CONSTANT R37, desc[UR6][R22.64] ;  /* 0x0000000616257981 */ /* 0x000f62000c1e9900 */
[----:B------:R-:W-:-:S03]  /*19b0*/  IMAD.WIDE R18, R6, 0x4, R18 ;  /* 0x0000000406127825 */ /* 0x000fc600078e0212 */
[----:B------:R-:W3:Y:S04]  /*19c0*/  LDG.E.CONSTANT R20, desc[UR6][R22.64+0x4] ;  /* 0x0000040616147981 */ /* 0x000ee8000c1e9900 */
[----:B0-----:R-:W2:Y:S04]  /*19d0*/  LDG.E.CONSTANT R26, desc[UR6][R18.64+0x4] ;  /* 0x00000406121a7981 */ /* 0x001ea8000c1e9900 */
[----:B------:R-:W4:Y:S04]  /*19e0*/  LDG.E.CONSTANT R36, desc[UR6][R18.64+0x8] ;  /* 0x0000080612247981 */ /* 0x000f28000c1e9900 */
[----:B------:R-:W4:Y:S04]  /*19f0*/  LDG.E.CONSTANT R35, desc[UR6][R22.64+0x8] ;  /* 0x0000080616237981 */ /* 0x000f28000c1e9900 */
[----:B------:R-:W4:Y:S04]  /*1a00*/  LDG.E.CONSTANT R34, desc[UR6][R18.64+0xc] ;  /* 0x00000c0612227981 */ /* 0x000f28000c1e9900 */
[----:B------:R0:W4:Y:S04]  /*1a10*/  LDG.E.CONSTANT R33, desc[UR6][R22.64+0xc] ;  /* 0x00000c0616217981 */ /* 0x000128000c1e9900 */
[----:B------:R1:W4:Y:S01]  /*1a20*/  LDG.E.CONSTANT R32, desc[UR6][R18.64+0x10] ;  /* 0x0000100612207981 */ /* 0x000322000c1e9900 */
[----:B------:R-:W-:-:S05]  /*1a30*/  VIADD R7, R7, 0x4 ;  /* 0x0000000407077836 */ /* 0x000fca0000000000 */
[----:B------:R-:W-:Y:S01]  /*1a40*/  ISETP.NE.AND P0, PT, R7, RZ, PT ;  /* 0x000000ff0700720c */ /* 0x000fe20003f05270 */
[----:B------:R-:W-:Y:S01]  /*1a50*/  VIADD R6, R6, 0x4 ;  /* 0x0000000406067836 */ /* 0x000fe20000000000 */
[----:B------:R-:W-:Y:S01]  /*1a60*/  IADD3 R5, PT, PT, R5, 0x4, RZ ;  /* 0x0000000405057810 */ /* 0x000fe20007ffe0ff */
[----:B-----5:R-:W5:Y:S08]  /*1a70*/  F2F.F64.F32 R12, R37 ;  /* 0x00000025000c7310 */ /* 0x020f700000201800 */
[----:B--2---:R5:W2:Y:S02]  /*1a80*/  F2F.F64.F32 R2, R26 ;  /* 0x0000001a00027310 */ /* 0x004aa40000201800 */
[----:B-----5:R-:W-:-:S06]  /*1a90*/  DADD R26, R12, R24 ;  /* 0x000000000c1a7229 */ /* 0x020fcc0000000018 */
[----:B---3--:R-:W3:Y:S01]  /*1aa0*/  F2F.F64.F32 R20, R20 ;  /* 0x0000001400147310 */ /* 0x008ee20000201800 */
[----:B----4-:R-:W-:Y:S02]  /*1ab0*/  DFMA R12, R10, R12, R16 ;  /* 0x0000000c0a0c722b */ /* 0x010fe40000000010 */
[----:B--2---:R-:W-:-:S06]  /*1ac0*/  DADD R28, R26, -R2 ;  /* 0x000000001a1c7229 */ /* 0x004fcc0000000802 */
[----:B------:R-:W-:Y:S01]  /*1ad0*/  DADD R16, -R26, R12 ;  /* 0x000000001a107229 */ /* 0x000fe2000000010c */
[----:B------:R-:W2:Y:S01]  /*1ae0*/  F2F.F64.F32 R2, R36 ;  /* 0x0000002400027310 */ /* 0x000ea20000201800 */
[----:B---3--:R-:W-:-:S06]  /*1af0*/  DADD R28, R28, R20 ;  /* 0x000000001c1c7229 */ /* 0x008fcc0000000014 */
[----:B------:R-:W-:Y:S01]  /*1b00*/  DFMA R20, R10, R20, R16 ;  /* 0x000000140a14722b */ /* 0x000fe20000000010 */
[----:B------:R-:W3:Y:S01]  /*1b10*/  F2F.F64.F32 R30, R35 ;  /* 0x00000023001e7310 */ /* 0x000ee20000201800 */
[----:B--2---:R-:W-:-:S06]  /*1b20*/  DADD R2, R28, -R2 ;  /* 0x000000001c027229 */ /* 0x004fcc0000000802 */
[----:B0-----:R-:W-:Y:S01]  /*1b30*/  DADD R22, -R28, R20 ;  /* 0x000000001c167229 */ /* 0x001fe20000000114 */
[----:B-1----:R-:W0:Y:S01]  /*1b40*/  F2F.F64.F32 R18, R34 ;  /* 0x0000002200127310 */ /* 0x002e220000201800 */
[----:B------:R-:W-:Y:S02]  /*1b50*/  DMUL R16, R14, R26 ;  /* 0x0000001a0e107228 */ /* 0x000fe40000000000 */
[----:B---3--:R-:W-:-:S04]  /*1b60*/  DADD R2, R2, R30 ;  /* 0x0000000002027229 */ /* 0x008fc8000000001e */
[C---:B------:R-:W-:Y:S01]  /*1b70*/  DFMA R30, R10.reuse, R30, R22 ;  /* 0x0000001e0a1e722b */ /* 0x040fe20000000016 */
[----:B------:R-:W1:Y:S01]  /*1b80*/  F2F.F64.F32 R24, R33 ;  /* 0x0000002100187310 */ /* 0x000e620000201800 */
[----:B------:R-:W-:Y:S02]  /*1b90*/  DFMA R12, R10, R12, -R16 ;  /* 0x0000000c0a0c722b */ /* 0x000fe40000000810 */
[----:B------:R-:W-:-:S04]  /*1ba0*/  DMUL R22, R14, R28 ;  /* 0x0000001c0e167228 */ /* 0x000fc80000000000 */
[C---:B------:R-:W-:Y:S02]  /*1bb0*/  DADD R16, -R2.reuse, R30 ;  /* 0x0000000002107229 */ /* 0x040fe4000000011e */
[----:B0-----:R-:W-:Y:S02]  /*1bc0*/  DADD R18, R2, -R18 ;  /* 0x0000000002127229 */ /* 0x001fe40000000812 */
[----:B------:R-:W-:Y:S02]  /*1bd0*/  DFMA R22, R10, R20, -R22 ;  /* 0x000000140a16722b */ /* 0x000fe40000000816 */
[----:B------:R-:W-:Y:S02]  /*1be0*/  DMUL R20, R14, R2 ;  /* 0x000000020e147228 */ /* 0x000fe40000000000 */
[----:B-1----:R-:W-:Y:S02]  /*1bf0*/  DFMA R16, R10, R24, R16 ;  /* 0x000000180a10722b */ /* 0x002fe40000000010 */
[----:B------:R-:W-:-:S02]  /*1c00*/  DADD R24, R18, R24 ;  /* 0x0000000012187229 */ /* 0x000fc40000000018 */
[----:B------:R-:W-:Y:S01]  /*1c10*/  DMUL R12, R8, R12 ;  /* 0x0000000c080c7228 */ /* 0x000fe20000000000 */
[----:B------:R-:W0:Y:S01]  /*1c20*/  F2F.F64.F32 R18, R4 ;  /* 0x0000000400127310 */ /* 0x000e220000201800 */
[----:B------:R-:W-:-:S04]  /*1c30*/  DFMA R20, R10, R30, -R20 ;  /* 0x0000001e0a14722b */ /* 0x000fc80000000814 */
[C---:B------:R-:W-:Y:S02]  /*1c40*/  DMUL R30, R14.reuse, R24 ;  /* 0x000000180e1e7228 */ /* 0x040fe40000000000 */
[----:B------:R-:W-:Y:S02]  /*1c50*/  DFMA R26, R14, -R12, R26 ;  /* 0x8000000c0e1a722b */ /* 0x000fe4000000001a */
[----:B------:R-:W-:-:S04]  /*1c60*/  DMUL R22, R8, R22 ;  /* 0x0000001608167228 */ /* 0x000fc80000000000 */
[----:B------:R-:W-:Y:S02]  /*1c70*/  DFMA R30, R10, R16, -R30 ;  /* 0x000000100a1e722b */ /* 0x000fe4000000081e */
[----:B0-----:R-:W-:Y:S02]  /*1c80*/  DMUL R26, R18, R26 ;  /* 0x0000001a121a7228 */ /* 0x001fe40000000000 */
[----:B------:R-:W-:-:S04]  /*1c90*/  DMUL R20, R8, R20 ;  /* 0x0000001408147228 */ /* 0x000fc80000000000 */
[----:B------:R-:W-:Y:S02]  /*1ca0*/  DMUL R30, R8, R30 ;  /* 0x0000001e081e7228 */ /* 0x000fe40000000000 */
[----:B------:R-:W-:Y:S02]  /*1cb0*/  DFMA R28, R14, -R22, R28 ;  /* 0x800000160e1c722b */ /* 0x000fe4000000001c */
[----:B------:R-:W-:Y:S02]  /*1cc0*/  DFMA R26, R10, R12, R26 ;  /* 0x0000000c0a1a722b */ /* 0x000fe4000000001a */
[C---:B------:R-:W-:Y:S02]  /*1cd0*/  DFMA R2, R14.reuse, -R20, R2 ;  /* 0x800000140e02722b */ /* 0x040fe40000000002 */
[----:B------:R-:W-:Y:S02]  /*1ce0*/  DFMA R12, R14, -R30, R24 ;  /* 0x8000001e0e0c722b */ /* 0x000fe40000000018 */
[----:B------:R-:W-:-:S04]  /*1cf0*/  DMUL R28, R18, R28 ;  /* 0x0000001c121c7228 */ /* 0x000fc80000000000 */
[C---:B------:R-:W-:Y:S02]  /*1d00*/  DMUL R2, R18.reuse, R2 ;  /* 0x0000000212027228 */ /* 0x040fe40000000000 */
[----:B------:R-:W-:Y:S02]  /*1d10*/  DMUL R12, R18, R12 ;  /* 0x0000000c120c7228 */ /* 0x000fe40000000000 */
[C---:B------:R-:W-:Y:S01]  /*1d20*/  DFMA R28, R10.reuse, R22, R28 ;  /* 0x000000160a1c722b */ /* 0x040fe2000000001c */
[----:B------:R-:W0:Y:S03]  /*1d30*/  LDC.64 R22, c[0x0][0x3b8] ;  /* 0x0000ee00ff167b82 */ /* 0x000e260000000a00 */
[C---:B------:R-:W-:Y:S02]  /*1d40*/  DFMA R2, R10.reuse, R20, R2 ;  /* 0x000000140a02722b */ /* 0x040fe40000000002 */
[----:B------:R-:W-:Y:S01]  /*1d50*/  DFMA R12, R10, R30, R12 ;  /* 0x0000001e0a0c722b */ /* 0x000fe2000000000c */
[----:B------:R-:W1:Y:S08]  /*1d60*/  F2F.F32.F64 R26, R26 ;  /* 0x0000001a001a7310 */ /* 0x000e700000301000 */
[----:B------:R-:W2:Y:S08]  /*1d70*/  F2F.F32.F64 R28, R28 ;  /* 0x0000001c001c7310 */ /* 0x000eb00000301000 */
[----:B------:R-:W3:Y:S08]  /*1d80*/  F2F.F32.F64 R3, R2 ;  /* 0x0000000200037310 */ /* 0x000ef00000301000 */
[----:B------:R-:W4:Y:S01]  /*1d90*/  F2F.F32.F64 R13, R12 ;  /* 0x0000000c000d7310 */ /* 0x000f220000301000 */
[----:B0-----:R-:W-:-:S05]  /*1da0*/  IMAD.WIDE R22, R0, 0x4, R22 ;  /* 0x0000000400167825 */ /* 0x001fca00078e0216 */
[----:B-1----:R0:W-:Y:S04]  /*1db0*/  STG.E desc[UR6][R22.64], R26 ;  /* 0x0000001a16007986 */ /* 0x0021e8000c101906 */
[----:B--2---:R0:W-:Y:S01]  /*1dc0*/  STG.E desc[UR6][R22.64+0x4], R28 ;  /* 0x0000041c16007986 */ /* 0x0041e2000c101906 */
[----:B------:R-:W1:Y:S03]  /*1dd0*/  F2F.F64.F32 R32, R32 ;  /* 0x0000002000207310 */ /* 0x000e660000201800 */
[----:B---3--:R0:W-:Y:S04]  /*1de0*/  STG.E desc[UR6][R22.64+0x8], R3 ;  /* 0x0000080316007986 */ /* 0x0081e8000c101906 */
[----:B----4-:R0:W-:Y:S01]  /*1df0*/  STG.E desc[UR6][R22.64+0xc], R13 ;  /* 0x00000c0d16007986 */ /* 0x0101e2000c101906 */
[C---:B------:R-:W-:Y:S01]  /*1e00*/  DADD R16, -R24.reuse, R16 ;  /* 0x0000000018107229 */ /* 0x040fe20000000110 */
[----:B------:R-:W-:Y:S01]  /*1e10*/  IADD3 R0, PT, PT, R0, 0x4, RZ ;  /* 0x0000000400007810 */ /* 0x000fe20007ffe0ff */
[----:B-1----:R-:W-:Y:S01]  /*1e20*/  DADD R24, R24, -R32 ;  /* 0x0000000018187229 */ /* 0x002fe20000000820 */
[----:B------:R-:W-:Y:S10]  /*1e30*/  @P0 BRA `(.L_x_33) ;  /* 0xfffffff800d00947 */ /* 0x000ff4000383ffff */
[----:B------:R-:W-:Y:S05]  /*1e40*/  EXIT ;  /* 0x000000000000794d */ /* 0x000fea0003800000 */
.L_x_34:
        /* <DEDUP_REMOVED lines=11> */
.L_x_36:


//--------------------- .nv.shared.reserved.0     --------------------------
	.section	.nv.shared.reserved.0,"aw",@nobits
	.weak		__nv_reservedSMEM_offset_0_alias
	.size		__nv_reservedSMEM_offset_0_alias, 0, 64
	.other		__nv_reservedSMEM_offset_0_alias,@"STO_CUDA_RESERVED_SHARED STV_DEFAULT"
__nv_reservedSMEM_offset_0_alias:
	.zero		0
	.zero		64


//--------------------- .nv.constant0.linreg_many_series_one_param_f32 --------------------------
	.section	.nv.constant0.linreg_many_series_one_param_f32,"a",@progbits
	.sectionflags	@""
	.align	4
.nv.constant0.linreg_many_series_one_param_f32:
	.zero		944


//--------------------- .nv.constant0.linreg_batch_f32 --------------------------
	.section	.nv.constant0.linreg_batch_f32,"a",@progbits
	.sectionflags	@""
	.align	4
.nv.constant0.linreg_batch_f32:
	.zero		960


//--------------------- SYMBOLS --------------------------

	.type		.nv.reservedSmem.offset0,@object
	.size		.nv.reservedSmem.offset0,0x4
